//
// Generated by NVIDIA NVVM Compiler
//
// Compiler Build ID: CL-36424714
// Cuda compilation tools, release 13.0, V13.0.88
// Based on NVVM 20.0.0
//

.version 9.0
.target sm_100
.address_size 64

	// .globl	_Z19threads_copy_kernelIiLi1EEvPKT_PS0_m

.visible .entry _Z19threads_copy_kernelIiLi1EEvPKT_PS0_m(
	.param .u64 .ptr .align 1 _Z19threads_copy_kernelIiLi1EEvPKT_PS0_m_param_0,
	.param .u64 .ptr .align 1 _Z19threads_copy_kernelIiLi1EEvPKT_PS0_m_param_1,
	.param .u64 _Z19threads_copy_kernelIiLi1EEvPKT_PS0_m_param_2
)
{
	.reg .pred 	%p<2>;
	.reg .b32 	%r<5>;
	.reg .b64 	%rd<12>;

	ld.param.u64 	%rd2, [_Z19threads_copy_kernelIiLi1EEvPKT_PS0_m_param_0];
	ld.param.u64 	%rd3, [_Z19threads_copy_kernelIiLi1EEvPKT_PS0_m_param_1];
	ld.param.u64 	%rd4, [_Z19threads_copy_kernelIiLi1EEvPKT_PS0_m_param_2];
	mov.u32 	%r1, %ntid.x;
	mov.u32 	%r2, %ctaid.x;
	mul.wide.u32 	%rd5, %r2, %r1;
	mov.u32 	%r3, %tid.x;
	cvt.u64.u32 	%rd6, %r3;
	add.s64 	%rd1, %rd5, %rd6;
	setp.eq.s64 	%p1, %rd4, %rd1;
	@%p1 bra 	$L__BB0_2;
	cvta.to.global.u64 	%rd7, %rd2;
	cvta.to.global.u64 	%rd8, %rd3;
	shl.b64 	%rd9, %rd1, 2;
	add.s64 	%rd10, %rd7, %rd9;
	add.s64 	%rd11, %rd8, %rd9;
	ld.global.u32 	%r4, [%rd10];
	st.global.u32 	[%rd11], %r4;
$L__BB0_2:
	ret;

}
	// .globl	_Z19threads_copy_kernelIiLi2EEvPKT_PS0_m
.visible .entry _Z19threads_copy_kernelIiLi2EEvPKT_PS0_m(
	.param .u64 .ptr .align 1 _Z19threads_copy_kernelIiLi2EEvPKT_PS0_m_param_0,
	.param .u64 .ptr .align 1 _Z19threads_copy_kernelIiLi2EEvPKT_PS0_m_param_1,
	.param .u64 _Z19threads_copy_kernelIiLi2EEvPKT_PS0_m_param_2
)
{
	.reg .pred 	%p<7>;
	.reg .b32 	%r<13>;
	.reg .b64 	%rd<47>;

	ld.param.u64 	%rd26, [_Z19threads_copy_kernelIiLi2EEvPKT_PS0_m_param_0];
	ld.param.u64 	%rd27, [_Z19threads_copy_kernelIiLi2EEvPKT_PS0_m_param_1];
	ld.param.u64 	%rd25, [_Z19threads_copy_kernelIiLi2EEvPKT_PS0_m_param_2];
	cvta.to.global.u64 	%rd1, %rd27;
	cvta.to.global.u64 	%rd2, %rd26;
	mov.u32 	%r1, %ntid.x;
	shl.b32 	%r4, %r1, 1;
	mov.u32 	%r2, %ctaid.x;
	mul.wide.u32 	%rd3, %r4, %r2;
	mov.u32 	%r3, %tid.x;
	shl.b32 	%r5, %r3, 1;
	cvt.u64.u32 	%rd4, %r5;
	add.s64 	%rd43, %rd3, %rd4;
	sub.s64 	%rd6, %rd25, %rd43;
	setp.gt.u64 	%p1, %rd6, 1;
	@%p1 bra 	$L__BB1_8;
	setp.le.u64 	%p2, %rd25, %rd43;
	@%p2 bra 	$L__BB1_9;
	setp.eq.s64 	%p3, %rd6, 0;
	@%p3 bra 	$L__BB1_5;
	mul.wide.u32 	%rd31, %r1, %r2;
	shl.b64 	%rd32, %rd31, 3;
	mul.wide.u32 	%rd33, %r3, 8;
	add.s64 	%rd34, %rd32, %rd33;
	add.s64 	%rd41, %rd1, %rd34;
	add.s64 	%rd40, %rd2, %rd34;
	neg.s64 	%rd9, %rd25;
$L__BB1_4:
	.pragma "nounroll";
	ld.global.u32 	%r8, [%rd40];
	st.global.u32 	[%rd41], %r8;
	add.s64 	%rd43, %rd43, 1;
	add.s64 	%rd41, %rd41, 4;
	add.s64 	%rd40, %rd40, 4;
	add.s64 	%rd35, %rd9, %rd43;
	setp.ne.s64 	%p4, %rd35, 0;
	@%p4 bra 	$L__BB1_4;
$L__BB1_5:
	sub.s64 	%rd36, %rd3, %rd25;
	add.s64 	%rd37, %rd36, %rd4;
	setp.gt.u64 	%p5, %rd37, -4;
	@%p5 bra 	$L__BB1_9;
	shl.b64 	%rd38, %rd43, 2;
	add.s64 	%rd39, %rd38, 8;
	add.s64 	%rd45, %rd2, %rd39;
	add.s64 	%rd44, %rd1, %rd39;
$L__BB1_7:
	ld.global.u32 	%r9, [%rd45+-8];
	st.global.u32 	[%rd44+-8], %r9;
	ld.global.u32 	%r10, [%rd45+-4];
	st.global.u32 	[%rd44+-4], %r10;
	ld.global.u32 	%r11, [%rd45];
	st.global.u32 	[%rd44], %r11;
	ld.global.u32 	%r12, [%rd45+4];
	st.global.u32 	[%rd44+4], %r12;
	add.s64 	%rd43, %rd43, 4;
	add.s64 	%rd45, %rd45, 16;
	add.s64 	%rd44, %rd44, 16;
	setp.lt.u64 	%p6, %rd43, %rd25;
	@%p6 bra 	$L__BB1_7;
	bra.uni 	$L__BB1_9;
$L__BB1_8:
	shl.b64 	%rd28, %rd43, 2;
	add.s64 	%rd29, %rd2, %rd28;
	add.s64 	%rd30, %rd1, %rd28;
	ld.global.v2.u32 	{%r6, %r7}, [%rd29];
	st.global.v2.u32 	[%rd30], {%r6, %r7};
$L__BB1_9:
	ret;

}
	// .globl	_Z19threads_copy_kernelIiLi4EEvPKT_PS0_m
.visible .entry _Z19threads_copy_kernelIiLi4EEvPKT_PS0_m(
	.param .u64 .ptr .align 1 _Z19threads_copy_kernelIiLi4EEvPKT_PS0_m_param_0,
	.param .u64 .ptr .align 1 _Z19threads_copy_kernelIiLi4EEvPKT_PS0_m_param_1,
	.param .u64 _Z19threads_copy_kernelIiLi4EEvPKT_PS0_m_param_2
)
{
	.reg .pred 	%p<7>;
	.reg .b32 	%r<15>;
	.reg .b64 	%rd<47>;

	ld.param.u64 	%rd26, [_Z19threads_copy_kernelIiLi4EEvPKT_PS0_m_param_0];
	ld.param.u64 	%rd27, [_Z19threads_copy_kernelIiLi4EEvPKT_PS0_m_param_1];
	ld.param.u64 	%rd25, [_Z19threads_copy_kernelIiLi4EEvPKT_PS0_m_param_2];
	cvta.to.global.u64 	%rd1, %rd27;
	cvta.to.global.u64 	%rd2, %rd26;
	mov.u32 	%r1, %ntid.x;
	shl.b32 	%r4, %r1, 2;
	mov.u32 	%r2, %ctaid.x;
	mul.wide.u32 	%rd3, %r4, %r2;
	mov.u32 	%r3, %tid.x;
	shl.b32 	%r5, %r3, 2;
	cvt.u64.u32 	%rd4, %r5;
	add.s64 	%rd43, %rd3, %rd4;
	sub.s64 	%rd28, %rd25, %rd43;
	setp.gt.u64 	%p1, %rd28, 3;
	@%p1 bra 	$L__BB2_8;
	setp.le.u64 	%p2, %rd25, %rd43;
	@%p2 bra 	$L__BB2_9;
	and.b64  	%rd40, %rd25, 3;
	setp.eq.s64 	%p3, %rd40, 0;
	@%p3 bra 	$L__BB2_5;
	mul.wide.u32 	%rd32, %r1, %r2;
	shl.b64 	%rd33, %rd32, 4;
	mul.wide.u32 	%rd34, %r3, 16;
	add.s64 	%rd35, %rd33, %rd34;
	add.s64 	%rd42, %rd1, %rd35;
	add.s64 	%rd41, %rd2, %rd35;
	add.s64 	%rd43, %rd43, %rd40;
$L__BB2_4:
	.pragma "nounroll";
	ld.global.u32 	%r10, [%rd41];
	st.global.u32 	[%rd42], %r10;
	add.s64 	%rd42, %rd42, 4;
	add.s64 	%rd41, %rd41, 4;
	add.s64 	%rd40, %rd40, -1;
	setp.ne.s64 	%p4, %rd40, 0;
	@%p4 bra 	$L__BB2_4;
$L__BB2_5:
	sub.s64 	%rd36, %rd3, %rd25;
	add.s64 	%rd37, %rd36, %rd4;
	setp.gt.u64 	%p5, %rd37, -4;
	@%p5 bra 	$L__BB2_9;
	shl.b64 	%rd38, %rd43, 2;
	add.s64 	%rd39, %rd38, 8;
	add.s64 	%rd45, %rd2, %rd39;
	add.s64 	%rd44, %rd1, %rd39;
$L__BB2_7:
	ld.global.u32 	%r11, [%rd45+-8];
	st.global.u32 	[%rd44+-8], %r11;
	ld.global.u32 	%r12, [%rd45+-4];
	st.global.u32 	[%rd44+-4], %r12;
	ld.global.u32 	%r13, [%rd45];
	st.global.u32 	[%rd44], %r13;
	ld.global.u32 	%r14, [%rd45+4];
	st.global.u32 	[%rd44+4], %r14;
	add.s64 	%rd43, %rd43, 4;
	add.s64 	%rd45, %rd45, 16;
	add.s64 	%rd44, %rd44, 16;
	setp.lt.u64 	%p6, %rd43, %rd25;
	@%p6 bra 	$L__BB2_7;
	bra.uni 	$L__BB2_9;
$L__BB2_8:
	shl.b64 	%rd29, %rd43, 2;
	add.s64 	%rd30, %rd2, %rd29;
	add.s64 	%rd31, %rd1, %rd29;
	ld.global.v4.u32 	{%r6, %r7, %r8, %r9}, [%rd30];
	st.global.v4.u32 	[%rd31], {%r6, %r7, %r8, %r9};
$L__BB2_9:
	ret;

}
	// .globl	_Z19threads_copy_kernelIiLi8EEvPKT_PS0_m
.visible .entry _Z19threads_copy_kernelIiLi8EEvPKT_PS0_m(
	.param .u64 .ptr .align 1 _Z19threads_copy_kernelIiLi8EEvPKT_PS0_m_param_0,
	.param .u64 .ptr .align 1 _Z19threads_copy_kernelIiLi8EEvPKT_PS0_m_param_1,
	.param .u64 _Z19threads_copy_kernelIiLi8EEvPKT_PS0_m_param_2
)
{
	.reg .pred 	%p<7>;
	.reg .b32 	%r<19>;
	.reg .b64 	%rd<47>;

	ld.param.u64 	%rd26, [_Z19threads_copy_kernelIiLi8EEvPKT_PS0_m_param_0];
	ld.param.u64 	%rd27, [_Z19threads_copy_kernelIiLi8EEvPKT_PS0_m_param_1];
	ld.param.u64 	%rd25, [_Z19threads_copy_kernelIiLi8EEvPKT_PS0_m_param_2];
	cvta.to.global.u64 	%rd1, %rd27;
	cvta.to.global.u64 	%rd2, %rd26;
	mov.u32 	%r1, %ntid.x;
	shl.b32 	%r4, %r1, 3;
	mov.u32 	%r2, %ctaid.x;
	mul.wide.u32 	%rd3, %r4, %r2;
	mov.u32 	%r3, %tid.x;
	shl.b32 	%r5, %r3, 3;
	cvt.u64.u32 	%rd4, %r5;
	add.s64 	%rd43, %rd3, %rd4;
	sub.s64 	%rd28, %rd25, %rd43;
	setp.gt.u64 	%p1, %rd28, 7;
	@%p1 bra 	$L__BB3_8;
	setp.le.u64 	%p2, %rd25, %rd43;
	@%p2 bra 	$L__BB3_9;
	and.b64  	%rd40, %rd25, 3;
	setp.eq.s64 	%p3, %rd40, 0;
	@%p3 bra 	$L__BB3_5;
	mul.wide.u32 	%rd32, %r1, %r2;
	shl.b64 	%rd33, %rd32, 5;
	mul.wide.u32 	%rd34, %r3, 32;
	add.s64 	%rd35, %rd33, %rd34;
	add.s64 	%rd42, %rd1, %rd35;
	add.s64 	%rd41, %rd2, %rd35;
	add.s64 	%rd43, %rd43, %rd40;
$L__BB3_4:
	.pragma "nounroll";
	ld.global.u32 	%r14, [%rd41];
	st.global.u32 	[%rd42], %r14;
	add.s64 	%rd42, %rd42, 4;
	add.s64 	%rd41, %rd41, 4;
	add.s64 	%rd40, %rd40, -1;
	setp.ne.s64 	%p4, %rd40, 0;
	@%p4 bra 	$L__BB3_4;
$L__BB3_5:
	sub.s64 	%rd36, %rd3, %rd25;
	add.s64 	%rd37, %rd36, %rd4;
	setp.gt.u64 	%p5, %rd37, -4;
	@%p5 bra 	$L__BB3_9;
	shl.b64 	%rd38, %rd43, 2;
	add.s64 	%rd39, %rd38, 8;
	add.s64 	%rd45, %rd2, %rd39;
	add.s64 	%rd44, %rd1, %rd39;
$L__BB3_7:
	ld.global.u32 	%r15, [%rd45+-8];
	st.global.u32 	[%rd44+-8], %r15;
	ld.global.u32 	%r16, [%rd45+-4];
	st.global.u32 	[%rd44+-4], %r16;
	ld.global.u32 	%r17, [%rd45];
	st.global.u32 	[%rd44], %r17;
	ld.global.u32 	%r18, [%rd45+4];
	st.global.u32 	[%rd44+4], %r18;
	add.s64 	%rd43, %rd43, 4;
	add.s64 	%rd45, %rd45, 16;
	add.s64 	%rd44, %rd44, 16;
	setp.lt.u64 	%p6, %rd43, %rd25;
	@%p6 bra 	$L__BB3_7;
	bra.uni 	$L__BB3_9;
$L__BB3_8:
	shl.b64 	%rd29, %rd43, 2;
	add.s64 	%rd30, %rd2, %rd29;
	add.s64 	%rd31, %rd1, %rd29;
	ld.global.v8.u32 	{%r6, %r7, %r8, %r9, %r10, %r11, %r12, %r13}, [%rd30];
	st.global.v8.u32 	[%rd31], {%r6, %r7, %r8, %r9, %r10, %r11, %r12, %r13};
$L__BB3_9:
	ret;

}
	// .globl	_Z19threads_copy_kernelIiLi16EEvPKT_PS0_m
.visible .entry _Z19threads_copy_kernelIiLi16EEvPKT_PS0_m(
	.param .u64 .ptr .align 1 _Z19threads_copy_kernelIiLi16EEvPKT_PS0_m_param_0,
	.param .u64 .ptr .align 1 _Z19threads_copy_kernelIiLi16EEvPKT_PS0_m_param_1,
	.param .u64 _Z19threads_copy_kernelIiLi16EEvPKT_PS0_m_param_2
)
{
	.reg .pred 	%p<7>;
	.reg .b32 	%r<27>;
	.reg .b64 	%rd<47>;

	ld.param.u64 	%rd26, [_Z19threads_copy_kernelIiLi16EEvPKT_PS0_m_param_0];
	ld.param.u64 	%rd27, [_Z19threads_copy_kernelIiLi16EEvPKT_PS0_m_param_1];
	ld.param.u64 	%rd25, [_Z19threads_copy_kernelIiLi16EEvPKT_PS0_m_param_2];
	cvta.to.global.u64 	%rd1, %rd27;
	cvta.to.global.u64 	%rd2, %rd26;
	mov.u32 	%r1, %ntid.x;
	shl.b32 	%r4, %r1, 4;
	mov.u32 	%r2, %ctaid.x;
	mul.wide.u32 	%rd3, %r4, %r2;
	mov.u32 	%r3, %tid.x;
	shl.b32 	%r5, %r3, 4;
	cvt.u64.u32 	%rd4, %r5;
	add.s64 	%rd43, %rd3, %rd4;
	sub.s64 	%rd28, %rd25, %rd43;
	setp.gt.u64 	%p1, %rd28, 15;
	@%p1 bra 	$L__BB4_8;
	setp.le.u64 	%p2, %rd25, %rd43;
	@%p2 bra 	$L__BB4_9;
	and.b64  	%rd40, %rd25, 3;
	setp.eq.s64 	%p3, %rd40, 0;
	@%p3 bra 	$L__BB4_5;
	mul.wide.u32 	%rd32, %r1, %r2;
	shl.b64 	%rd33, %rd32, 6;
	mul.wide.u32 	%rd34, %r3, 64;
	add.s64 	%rd35, %rd33, %rd34;
	add.s64 	%rd42, %rd1, %rd35;
	add.s64 	%rd41, %rd2, %rd35;
	add.s64 	%rd43, %rd43, %rd40;
$L__BB4_4:
	.pragma "nounroll";
	ld.global.u32 	%r22, [%rd41];
	st.global.u32 	[%rd42], %r22;
	add.s64 	%rd42, %rd42, 4;
	add.s64 	%rd41, %rd41, 4;
	add.s64 	%rd40, %rd40, -1;
	setp.ne.s64 	%p4, %rd40, 0;
	@%p4 bra 	$L__BB4_4;
$L__BB4_5:
	sub.s64 	%rd36, %rd3, %rd25;
	add.s64 	%rd37, %rd36, %rd4;
	setp.gt.u64 	%p5, %rd37, -4;
	@%p5 bra 	$L__BB4_9;
	shl.b64 	%rd38, %rd43, 2;
	add.s64 	%rd39, %rd38, 8;
	add.s64 	%rd45, %rd2, %rd39;
	add.s64 	%rd44, %rd1, %rd39;
$L__BB4_7:
	ld.global.u32 	%r23, [%rd45+-8];
	st.global.u32 	[%rd44+-8], %r23;
	ld.global.u32 	%r24, [%rd45+-4];
	st.global.u32 	[%rd44+-4], %r24;
	ld.global.u32 	%r25, [%rd45];
	st.global.u32 	[%rd44], %r25;
	ld.global.u32 	%r26, [%rd45+4];
	st.global.u32 	[%rd44+4], %r26;
	add.s64 	%rd43, %rd43, 4;
	add.s64 	%rd45, %rd45, 16;
	add.s64 	%rd44, %rd44, 16;
	setp.lt.u64 	%p6, %rd43, %rd25;
	@%p6 bra 	$L__BB4_7;
	bra.uni 	$L__BB4_9;
$L__BB4_8:
	shl.b64 	%rd29, %rd43, 2;
	add.s64 	%rd30, %rd2, %rd29;
	add.s64 	%rd31, %rd1, %rd29;
	ld.global.v8.u32 	{%r6, %r7, %r8, %r9, %r10, %r11, %r12, %r13}, [%rd30];
	ld.global.v8.u32 	{%r14, %r15, %r16, %r17, %r18, %r19, %r20, %r21}, [%rd30+32];
	st.global.v8.u32 	[%rd31], {%r6, %r7, %r8, %r9, %r10, %r11, %r12, %r13};
	st.global.v8.u32 	[%rd31+32], {%r14, %r15, %r16, %r17, %r18, %r19, %r20, %r21};
$L__BB4_9:
	ret;

}
	// .globl	_Z19threads_copy_kernelIsLi1EEvPKT_PS0_m
.visible .entry _Z19threads_copy_kernelIsLi1EEvPKT_PS0_m(
	.param .u64 .ptr .align 1 _Z19threads_copy_kernelIsLi1EEvPKT_PS0_m_param_0,
	.param .u64 .ptr .align 1 _Z19threads_copy_kernelIsLi1EEvPKT_PS0_m_param_1,
	.param .u64 _Z19threads_copy_kernelIsLi1EEvPKT_PS0_m_param_2
)
{
	.reg .pred 	%p<2>;
	.reg .b16 	%rs<2>;
	.reg .b32 	%r<4>;
	.reg .b64 	%rd<12>;

	ld.param.u64 	%rd2, [_Z19threads_copy_kernelIsLi1EEvPKT_PS0_m_param_0];
	ld.param.u64 	%rd3, [_Z19threads_copy_kernelIsLi1EEvPKT_PS0_m_param_1];
	ld.param.u64 	%rd4, [_Z19threads_copy_kernelIsLi1EEvPKT_PS0_m_param_2];
	mov.u32 	%r1, %ntid.x;
	mov.u32 	%r2, %ctaid.x;
	mul.wide.u32 	%rd5, %r2, %r1;
	mov.u32 	%r3, %tid.x;
	cvt.u64.u32 	%rd6, %r3;
	add.s64 	%rd1, %rd5, %rd6;
	setp.eq.s64 	%p1, %rd4, %rd1;
	@%p1 bra 	$L__BB5_2;
	cvta.to.global.u64 	%rd7, %rd2;
	cvta.to.global.u64 	%rd8, %rd3;
	shl.b64 	%rd9, %rd1, 1;
	add.s64 	%rd10, %rd7, %rd9;
	add.s64 	%rd11, %rd8, %rd9;
	ld.global.u16 	%rs1, [%rd10];
	st.global.u16 	[%rd11], %rs1;
$L__BB5_2:
	ret;

}
	// .globl	_Z19threads_copy_kernelIsLi2EEvPKT_PS0_m
.visible .entry _Z19threads_copy_kernelIsLi2EEvPKT_PS0_m(
	.param .u64 .ptr .align 1 _Z19threads_copy_kernelIsLi2EEvPKT_PS0_m_param_0,
	.param .u64 .ptr .align 1 _Z19threads_copy_kernelIsLi2EEvPKT_PS0_m_param_1,
	.param .u64 _Z19threads_copy_kernelIsLi2EEvPKT_PS0_m_param_2
)
{
	.reg .pred 	%p<7>;
	.reg .b16 	%rs<6>;
	.reg .b32 	%r<7>;
	.reg .b64 	%rd<47>;

	ld.param.u64 	%rd26, [_Z19threads_copy_kernelIsLi2EEvPKT_PS0_m_param_0];
	ld.param.u64 	%rd27, [_Z19threads_copy_kernelIsLi2EEvPKT_PS0_m_param_1];
	ld.param.u64 	%rd25, [_Z19threads_copy_kernelIsLi2EEvPKT_PS0_m_param_2];
	cvta.to.global.u64 	%rd1, %rd27;
	cvta.to.global.u64 	%rd2, %rd26;
	mov.u32 	%r1, %ntid.x;
	shl.b32 	%r4, %r1, 1;
	mov.u32 	%r2, %ctaid.x;
	mul.wide.u32 	%rd3, %r4, %r2;
	mov.u32 	%r3, %tid.x;
	shl.b32 	%r5, %r3, 1;
	cvt.u64.u32 	%rd4, %r5;
	add.s64 	%rd43, %rd3, %rd4;
	sub.s64 	%rd6, %rd25, %rd43;
	setp.gt.u64 	%p1, %rd6, 1;
	@%p1 bra 	$L__BB6_8;
	setp.le.u64 	%p2, %rd25, %rd43;
	@%p2 bra 	$L__BB6_9;
	setp.eq.s64 	%p3, %rd6, 0;
	@%p3 bra 	$L__BB6_5;
	mul.wide.u32 	%rd31, %r1, %r2;
	shl.b64 	%rd32, %rd31, 2;
	mul.wide.u32 	%rd33, %r3, 4;
	add.s64 	%rd34, %rd32, %rd33;
	add.s64 	%rd41, %rd1, %rd34;
	add.s64 	%rd40, %rd2, %rd34;
	neg.s64 	%rd9, %rd25;
$L__BB6_4:
	.pragma "nounroll";
	ld.global.u16 	%rs1, [%rd40];
	st.global.u16 	[%rd41], %rs1;
	add.s64 	%rd43, %rd43, 1;
	add.s64 	%rd41, %rd41, 2;
	add.s64 	%rd40, %rd40, 2;
	add.s64 	%rd35, %rd9, %rd43;
	setp.ne.s64 	%p4, %rd35, 0;
	@%p4 bra 	$L__BB6_4;
$L__BB6_5:
	sub.s64 	%rd36, %rd3, %rd25;
	add.s64 	%rd37, %rd36, %rd4;
	setp.gt.u64 	%p5, %rd37, -4;
	@%p5 bra 	$L__BB6_9;
	shl.b64 	%rd38, %rd43, 1;
	add.s64 	%rd39, %rd38, 4;
	add.s64 	%rd45, %rd2, %rd39;
	add.s64 	%rd44, %rd1, %rd39;
$L__BB6_7:
	ld.global.u16 	%rs2, [%rd45+-4];
	st.global.u16 	[%rd44+-4], %rs2;
	ld.global.u16 	%rs3, [%rd45+-2];
	st.global.u16 	[%rd44+-2], %rs3;
	ld.global.u16 	%rs4, [%rd45];
	st.global.u16 	[%rd44], %rs4;
	ld.global.u16 	%rs5, [%rd45+2];
	st.global.u16 	[%rd44+2], %rs5;
	add.s64 	%rd43, %rd43, 4;
	add.s64 	%rd45, %rd45, 8;
	add.s64 	%rd44, %rd44, 8;
	setp.lt.u64 	%p6, %rd43, %rd25;
	@%p6 bra 	$L__BB6_7;
	bra.uni 	$L__BB6_9;
$L__BB6_8:
	shl.b64 	%rd28, %rd43, 1;
	add.s64 	%rd29, %rd2, %rd28;
	add.s64 	%rd30, %rd1, %rd28;
	ld.global.u32 	%r6, [%rd29];
	st.global.u32 	[%rd30], %r6;
$L__BB6_9:
	ret;

}
	// .globl	_Z19threads_copy_kernelIsLi4EEvPKT_PS0_m
.visible .entry _Z19threads_copy_kernelIsLi4EEvPKT_PS0_m(
	.param .u64 .ptr .align 1 _Z19threads_copy_kernelIsLi4EEvPKT_PS0_m_param_0,
	.param .u64 .ptr .align 1 _Z19threads_copy_kernelIsLi4EEvPKT_PS0_m_param_1,
	.param .u64 _Z19threads_copy_kernelIsLi4EEvPKT_PS0_m_param_2
)
{
	.reg .pred 	%p<7>;
	.reg .b16 	%rs<10>;
	.reg .b32 	%r<6>;
	.reg .b64 	%rd<47>;

	ld.param.u64 	%rd26, [_Z19threads_copy_kernelIsLi4EEvPKT_PS0_m_param_0];
	ld.param.u64 	%rd27, [_Z19threads_copy_kernelIsLi4EEvPKT_PS0_m_param_1];
	ld.param.u64 	%rd25, [_Z19threads_copy_kernelIsLi4EEvPKT_PS0_m_param_2];
	cvta.to.global.u64 	%rd1, %rd27;
	cvta.to.global.u64 	%rd2, %rd26;
	mov.u32 	%r1, %ntid.x;
	shl.b32 	%r4, %r1, 2;
	mov.u32 	%r2, %ctaid.x;
	mul.wide.u32 	%rd3, %r4, %r2;
	mov.u32 	%r3, %tid.x;
	shl.b32 	%r5, %r3, 2;
	cvt.u64.u32 	%rd4, %r5;
	add.s64 	%rd43, %rd3, %rd4;
	sub.s64 	%rd28, %rd25, %rd43;
	setp.gt.u64 	%p1, %rd28, 3;
	@%p1 bra 	$L__BB7_8;
	setp.le.u64 	%p2, %rd25, %rd43;
	@%p2 bra 	$L__BB7_9;
	and.b64  	%rd40, %rd25, 3;
	setp.eq.s64 	%p3, %rd40, 0;
	@%p3 bra 	$L__BB7_5;
	mul.wide.u32 	%rd32, %r1, %r2;
	shl.b64 	%rd33, %rd32, 3;
	mul.wide.u32 	%rd34, %r3, 8;
	add.s64 	%rd35, %rd33, %rd34;
	add.s64 	%rd42, %rd1, %rd35;
	add.s64 	%rd41, %rd2, %rd35;
	add.s64 	%rd43, %rd43, %rd40;
$L__BB7_4:
	.pragma "nounroll";
	ld.global.u16 	%rs5, [%rd41];
	st.global.u16 	[%rd42], %rs5;
	add.s64 	%rd42, %rd42, 2;
	add.s64 	%rd41, %rd41, 2;
	add.s64 	%rd40, %rd40, -1;
	setp.ne.s64 	%p4, %rd40, 0;
	@%p4 bra 	$L__BB7_4;
$L__BB7_5:
	sub.s64 	%rd36, %rd3, %rd25;
	add.s64 	%rd37, %rd36, %rd4;
	setp.gt.u64 	%p5, %rd37, -4;
	@%p5 bra 	$L__BB7_9;
	shl.b64 	%rd38, %rd43, 1;
	add.s64 	%rd39, %rd38, 4;
	add.s64 	%rd45, %rd2, %rd39;
	add.s64 	%rd44, %rd1, %rd39;
$L__BB7_7:
	ld.global.u16 	%rs6, [%rd45+-4];
	st.global.u16 	[%rd44+-4], %rs6;
	ld.global.u16 	%rs7, [%rd45+-2];
	st.global.u16 	[%rd44+-2], %rs7;
	ld.global.u16 	%rs8, [%rd45];
	st.global.u16 	[%rd44], %rs8;
	ld.global.u16 	%rs9, [%rd45+2];
	st.global.u16 	[%rd44+2], %rs9;
	add.s64 	%rd43, %rd43, 4;
	add.s64 	%rd45, %rd45, 8;
	add.s64 	%rd44, %rd44, 8;
	setp.lt.u64 	%p6, %rd43, %rd25;
	@%p6 bra 	$L__BB7_7;
	bra.uni 	$L__BB7_9;
$L__BB7_8:
	shl.b64 	%rd29, %rd43, 1;
	add.s64 	%rd30, %rd2, %rd29;
	add.s64 	%rd31, %rd1, %rd29;
	ld.global.v4.u16 	{%rs1, %rs2, %rs3, %rs4}, [%rd30];
	st.global.v4.u16 	[%rd31], {%rs1, %rs2, %rs3, %rs4};
$L__BB7_9:
	ret;

}
	// .globl	_Z19threads_copy_kernelIsLi8EEvPKT_PS0_m
.visible .entry _Z19threads_copy_kernelIsLi8EEvPKT_PS0_m(
	.param .u64 .ptr .align 1 _Z19threads_copy_kernelIsLi8EEvPKT_PS0_m_param_0,
	.param .u64 .ptr .align 1 _Z19threads_copy_kernelIsLi8EEvPKT_PS0_m_param_1,
	.param .u64 _Z19threads_copy_kernelIsLi8EEvPKT_PS0_m_param_2
)
{
	.reg .pred 	%p<7>;
	.reg .b16 	%rs<6>;
	.reg .b32 	%r<10>;
	.reg .b64 	%rd<47>;

	ld.param.u64 	%rd26, [_Z19threads_copy_kernelIsLi8EEvPKT_PS0_m_param_0];
	ld.param.u64 	%rd27, [_Z19threads_copy_kernelIsLi8EEvPKT_PS0_m_param_1];
	ld.param.u64 	%rd25, [_Z19threads_copy_kernelIsLi8EEvPKT_PS0_m_param_2];
	cvta.to.global.u64 	%rd1, %rd27;
	cvta.to.global.u64 	%rd2, %rd26;
	mov.u32 	%r1, %ntid.x;
	shl.b32 	%r4, %r1, 3;
	mov.u32 	%r2, %ctaid.x;
	mul.wide.u32 	%rd3, %r4, %r2;
	mov.u32 	%r3, %tid.x;
	shl.b32 	%r5, %r3, 3;
	cvt.u64.u32 	%rd4, %r5;
	add.s64 	%rd43, %rd3, %rd4;
	sub.s64 	%rd28, %rd25, %rd43;
	setp.gt.u64 	%p1, %rd28, 7;
	@%p1 bra 	$L__BB8_8;
	setp.le.u64 	%p2, %rd25, %rd43;
	@%p2 bra 	$L__BB8_9;
	and.b64  	%rd40, %rd25, 3;
	setp.eq.s64 	%p3, %rd40, 0;
	@%p3 bra 	$L__BB8_5;
	mul.wide.u32 	%rd32, %r1, %r2;
	shl.b64 	%rd33, %rd32, 4;
	mul.wide.u32 	%rd34, %r3, 16;
	add.s64 	%rd35, %rd33, %rd34;
	add.s64 	%rd42, %rd1, %rd35;
	add.s64 	%rd41, %rd2, %rd35;
	add.s64 	%rd43, %rd43, %rd40;
$L__BB8_4:
	.pragma "nounroll";
	ld.global.u16 	%rs1, [%rd41];
	st.global.u16 	[%rd42], %rs1;
	add.s64 	%rd42, %rd42, 2;
	add.s64 	%rd41, %rd41, 2;
	add.s64 	%rd40, %rd40, -1;
	setp.ne.s64 	%p4, %rd40, 0;
	@%p4 bra 	$L__BB8_4;
$L__BB8_5:
	sub.s64 	%rd36, %rd3, %rd25;
	add.s64 	%rd37, %rd36, %rd4;
	setp.gt.u64 	%p5, %rd37, -4;
	@%p5 bra 	$L__BB8_9;
	shl.b64 	%rd38, %rd43, 1;
	add.s64 	%rd39, %rd38, 4;
	add.s64 	%rd45, %rd2, %rd39;
	add.s64 	%rd44, %rd1, %rd39;
$L__BB8_7:
	ld.global.u16 	%rs2, [%rd45+-4];
	st.global.u16 	[%rd44+-4], %rs2;
	ld.global.u16 	%rs3, [%rd45+-2];
	st.global.u16 	[%rd44+-2], %rs3;
	ld.global.u16 	%rs4, [%rd45];
	st.global.u16 	[%rd44], %rs4;
	ld.global.u16 	%rs5, [%rd45+2];
	st.global.u16 	[%rd44+2], %rs5;
	add.s64 	%rd43, %rd43, 4;
	add.s64 	%rd45, %rd45, 8;
	add.s64 	%rd44, %rd44, 8;
	setp.lt.u64 	%p6, %rd43, %rd25;
	@%p6 bra 	$L__BB8_7;
	bra.uni 	$L__BB8_9;
$L__BB8_8:
	shl.b64 	%rd29, %rd43, 1;
	add.s64 	%rd30, %rd2, %rd29;
	add.s64 	%rd31, %rd1, %rd29;
	ld.global.v4.b32 	{%r6, %r7, %r8, %r9}, [%rd30];
	st.global.v4.b32 	[%rd31], {%r6, %r7, %r8, %r9};
$L__BB8_9:
	ret;

}
	// .globl	_Z19threads_copy_kernelIsLi16EEvPKT_PS0_m
.visible .entry _Z19threads_copy_kernelIsLi16EEvPKT_PS0_m(
	.param .u64 .ptr .align 1 _Z19threads_copy_kernelIsLi16EEvPKT_PS0_m_param_0,
	.param .u64 .ptr .align 1 _Z19threads_copy_kernelIsLi16EEvPKT_PS0_m_param_1,
	.param .u64 _Z19threads_copy_kernelIsLi16EEvPKT_PS0_m_param_2
)
{
	.reg .pred 	%p<7>;
	.reg .b16 	%rs<6>;
	.reg .b32 	%r<14>;
	.reg .b64 	%rd<47>;

	ld.param.u64 	%rd26, [_Z19threads_copy_kernelIsLi16EEvPKT_PS0_m_param_0];
	ld.param.u64 	%rd27, [_Z19threads_copy_kernelIsLi16EEvPKT_PS0_m_param_1];
	ld.param.u64 	%rd25, [_Z19threads_copy_kernelIsLi16EEvPKT_PS0_m_param_2];
	cvta.to.global.u64 	%rd1, %rd27;
	cvta.to.global.u64 	%rd2, %rd26;
	mov.u32 	%r1, %ntid.x;
	shl.b32 	%r4, %r1, 4;
	mov.u32 	%r2, %ctaid.x;
	mul.wide.u32 	%rd3, %r4, %r2;
	mov.u32 	%r3, %tid.x;
	shl.b32 	%r5, %r3, 4;
	cvt.u64.u32 	%rd4, %r5;
	add.s64 	%rd43, %rd3, %rd4;
	sub.s64 	%rd28, %rd25, %rd43;
	setp.gt.u64 	%p1, %rd28, 15;
	@%p1 bra 	$L__BB9_8;
	setp.le.u64 	%p2, %rd25, %rd43;
	@%p2 bra 	$L__BB9_9;
	and.b64  	%rd40, %rd25, 3;
	setp.eq.s64 	%p3, %rd40, 0;
	@%p3 bra 	$L__BB9_5;
	mul.wide.u32 	%rd32, %r1, %r2;
	shl.b64 	%rd33, %rd32, 5;
	mul.wide.u32 	%rd34, %r3, 32;
	add.s64 	%rd35, %rd33, %rd34;
	add.s64 	%rd42, %rd1, %rd35;
	add.s64 	%rd41, %rd2, %rd35;
	add.s64 	%rd43, %rd43, %rd40;
$L__BB9_4:
	.pragma "nounroll";
	ld.global.u16 	%rs1, [%rd41];
	st.global.u16 	[%rd42], %rs1;
	add.s64 	%rd42, %rd42, 2;
	add.s64 	%rd41, %rd41, 2;
	add.s64 	%rd40, %rd40, -1;
	setp.ne.s64 	%p4, %rd40, 0;
	@%p4 bra 	$L__BB9_4;
$L__BB9_5:
	sub.s64 	%rd36, %rd3, %rd25;
	add.s64 	%rd37, %rd36, %rd4;
	setp.gt.u64 	%p5, %rd37, -4;
	@%p5 bra 	$L__BB9_9;
	shl.b64 	%rd38, %rd43, 1;
	add.s64 	%rd39, %rd38, 4;
	add.s64 	%rd45, %rd2, %rd39;
	add.s64 	%rd44, %rd1, %rd39;
$L__BB9_7:
	ld.global.u16 	%rs2, [%rd45+-4];
	st.global.u16 	[%rd44+-4], %rs2;
	ld.global.u16 	%rs3, [%rd45+-2];
	st.global.u16 	[%rd44+-2], %rs3;
	ld.global.u16 	%rs4, [%rd45];
	st.global.u16 	[%rd44], %rs4;
	ld.global.u16 	%rs5, [%rd45+2];
	st.global.u16 	[%rd44+2], %rs5;
	add.s64 	%rd43, %rd43, 4;
	add.s64 	%rd45, %rd45, 8;
	add.s64 	%rd44, %rd44, 8;
	setp.lt.u64 	%p6, %rd43, %rd25;
	@%p6 bra 	$L__BB9_7;
	bra.uni 	$L__BB9_9;
$L__BB9_8:
	shl.b64 	%rd29, %rd43, 1;
	add.s64 	%rd30, %rd2, %rd29;
	add.s64 	%rd31, %rd1, %rd29;
	ld.global.v8.b32 	{%r6, %r7, %r8, %r9, %r10, %r11, %r12, %r13}, [%rd30];
	st.global.v8.b32 	[%rd31], {%r6, %r7, %r8, %r9, %r10, %r11, %r12, %r13};
$L__BB9_9:
	ret;

}
	// .globl	_Z19threads_copy_kernelIcLi1EEvPKT_PS0_m
.visible .entry _Z19threads_copy_kernelIcLi1EEvPKT_PS0_m(
	.param .u64 .ptr .align 1 _Z19threads_copy_kernelIcLi1EEvPKT_PS0_m_param_0,
	.param .u64 .ptr .align 1 _Z19threads_copy_kernelIcLi1EEvPKT_PS0_m_param_1,
	.param .u64 _Z19threads_copy_kernelIcLi1EEvPKT_PS0_m_param_2
)
{
	.reg .pred 	%p<2>;
	.reg .b16 	%rs<2>;
	.reg .b32 	%r<4>;
	.reg .b64 	%rd<11>;

	ld.param.u64 	%rd2, [_Z19threads_copy_kernelIcLi1EEvPKT_PS0_m_param_0];
	ld.param.u64 	%rd3, [_Z19threads_copy_kernelIcLi1EEvPKT_PS0_m_param_1];
	ld.param.u64 	%rd4, [_Z19threads_copy_kernelIcLi1EEvPKT_PS0_m_param_2];
	mov.u32 	%r1, %ntid.x;
	mov.u32 	%r2, %ctaid.x;
	mul.wide.u32 	%rd5, %r2, %r1;
	mov.u32 	%r3, %tid.x;
	cvt.u64.u32 	%rd6, %r3;
	add.s64 	%rd1, %rd5, %rd6;
	setp.eq.s64 	%p1, %rd4, %rd1;
	@%p1 bra 	$L__BB10_2;
	cvta.to.global.u64 	%rd7, %rd2;
	cvta.to.global.u64 	%rd8, %rd3;
	add.s64 	%rd9, %rd7, %rd1;
	add.s64 	%rd10, %rd8, %rd1;
	ld.global.u8 	%rs1, [%rd9];
	st.global.u8 	[%rd10], %rs1;
$L__BB10_2:
	ret;

}
	// .globl	_Z19threads_copy_kernelIcLi2EEvPKT_PS0_m
.visible .entry _Z19threads_copy_kernelIcLi2EEvPKT_PS0_m(
	.param .u64 .ptr .align 1 _Z19threads_copy_kernelIcLi2EEvPKT_PS0_m_param_0,
	.param .u64 .ptr .align 1 _Z19threads_copy_kernelIcLi2EEvPKT_PS0_m_param_1,
	.param .u64 _Z19threads_copy_kernelIcLi2EEvPKT_PS0_m_param_2
)
{
	.reg .pred 	%p<7>;
	.reg .b16 	%rs<8>;
	.reg .b32 	%r<6>;
	.reg .b64 	%rd<28>;

	ld.param.u64 	%rd14, [_Z19threads_copy_kernelIcLi2EEvPKT_PS0_m_param_0];
	ld.param.u64 	%rd15, [_Z19threads_copy_kernelIcLi2EEvPKT_PS0_m_param_1];
	ld.param.u64 	%rd13, [_Z19threads_copy_kernelIcLi2EEvPKT_PS0_m_param_2];
	cvta.to.global.u64 	%rd1, %rd15;
	cvta.to.global.u64 	%rd2, %rd14;
	mov.u32 	%r1, %ntid.x;
	shl.b32 	%r2, %r1, 1;
	mov.u32 	%r3, %ctaid.x;
	mul.wide.u32 	%rd3, %r2, %r3;
	mov.u32 	%r4, %tid.x;
	shl.b32 	%r5, %r4, 1;
	cvt.u64.u32 	%rd4, %r5;
	add.s64 	%rd26, %rd3, %rd4;
	sub.s64 	%rd6, %rd13, %rd26;
	setp.gt.u64 	%p1, %rd6, 1;
	@%p1 bra 	$L__BB11_7;
	setp.le.u64 	%p2, %rd13, %rd26;
	@%p2 bra 	$L__BB11_8;
	setp.eq.s64 	%p3, %rd6, 0;
	@%p3 bra 	$L__BB11_5;
	neg.s64 	%rd7, %rd13;
$L__BB11_4:
	.pragma "nounroll";
	add.s64 	%rd18, %rd2, %rd26;
	ld.global.u8 	%rs3, [%rd18];
	add.s64 	%rd19, %rd1, %rd26;
	st.global.u8 	[%rd19], %rs3;
	add.s64 	%rd26, %rd26, 1;
	add.s64 	%rd20, %rd7, %rd26;
	setp.ne.s64 	%p4, %rd20, 0;
	@%p4 bra 	$L__BB11_4;
$L__BB11_5:
	sub.s64 	%rd21, %rd3, %rd13;
	add.s64 	%rd22, %rd21, %rd4;
	setp.gt.u64 	%p5, %rd22, -4;
	@%p5 bra 	$L__BB11_8;
$L__BB11_6:
	add.s64 	%rd23, %rd2, %rd26;
	ld.global.u8 	%rs4, [%rd23];
	add.s64 	%rd24, %rd1, %rd26;
	st.global.u8 	[%rd24], %rs4;
	ld.global.u8 	%rs5, [%rd23+1];
	st.global.u8 	[%rd24+1], %rs5;
	ld.global.u8 	%rs6, [%rd23+2];
	st.global.u8 	[%rd24+2], %rs6;
	ld.global.u8 	%rs7, [%rd23+3];
	st.global.u8 	[%rd24+3], %rs7;
	add.s64 	%rd26, %rd26, 4;
	setp.lt.u64 	%p6, %rd26, %rd13;
	@%p6 bra 	$L__BB11_6;
	bra.uni 	$L__BB11_8;
$L__BB11_7:
	add.s64 	%rd16, %rd2, %rd26;
	add.s64 	%rd17, %rd1, %rd26;
	ld.global.v2.u8 	{%rs1, %rs2}, [%rd16];
	st.global.v2.u8 	[%rd17], {%rs1, %rs2};
$L__BB11_8:
	ret;

}
	// .globl	_Z19threads_copy_kernelIcLi4EEvPKT_PS0_m
.visible .entry _Z19threads_copy_kernelIcLi4EEvPKT_PS0_m(
	.param .u64 .ptr .align 1 _Z19threads_copy_kernelIcLi4EEvPKT_PS0_m_param_0,
	.param .u64 .ptr .align 1 _Z19threads_copy_kernelIcLi4EEvPKT_PS0_m_param_1,
	.param .u64 _Z19threads_copy_kernelIcLi4EEvPKT_PS0_m_param_2
)
{
	.reg .pred 	%p<7>;
	.reg .b16 	%rs<6>;
	.reg .b32 	%r<7>;
	.reg .b64 	%rd<30>;

	ld.param.u64 	%rd15, [_Z19threads_copy_kernelIcLi4EEvPKT_PS0_m_param_0];
	ld.param.u64 	%rd16, [_Z19threads_copy_kernelIcLi4EEvPKT_PS0_m_param_1];
	ld.param.u64 	%rd14, [_Z19threads_copy_kernelIcLi4EEvPKT_PS0_m_param_2];
	cvta.to.global.u64 	%rd1, %rd16;
	cvta.to.global.u64 	%rd2, %rd15;
	mov.u32 	%r1, %ntid.x;
	shl.b32 	%r2, %r1, 2;
	mov.u32 	%r3, %ctaid.x;
	mul.wide.u32 	%rd3, %r2, %r3;
	mov.u32 	%r4, %tid.x;
	shl.b32 	%r5, %r4, 2;
	cvt.u64.u32 	%rd4, %r5;
	add.s64 	%rd28, %rd3, %rd4;
	sub.s64 	%rd17, %rd14, %rd28;
	setp.gt.u64 	%p1, %rd17, 3;
	@%p1 bra 	$L__BB12_6;
	setp.le.u64 	%p2, %rd14, %rd28;
	@%p2 bra 	$L__BB12_7;
	and.b64  	%rd26, %rd14, 3;
	setp.eq.s64 	%p3, %rd26, 0;
	@%p3 bra 	$L__BB12_4;
$L__BB12_3:
	.pragma "nounroll";
	add.s64 	%rd20, %rd2, %rd28;
	ld.global.u8 	%rs1, [%rd20];
	add.s64 	%rd21, %rd1, %rd28;
	st.global.u8 	[%rd21], %rs1;
	add.s64 	%rd28, %rd28, 1;
	add.s64 	%rd26, %rd26, -1;
	setp.ne.s64 	%p4, %rd26, 0;
	@%p4 bra 	$L__BB12_3;
$L__BB12_4:
	sub.s64 	%rd22, %rd3, %rd14;
	add.s64 	%rd23, %rd22, %rd4;
	setp.gt.u64 	%p5, %rd23, -4;
	@%p5 bra 	$L__BB12_7;
$L__BB12_5:
	add.s64 	%rd24, %rd2, %rd28;
	ld.global.u8 	%rs2, [%rd24];
	add.s64 	%rd25, %rd1, %rd28;
	st.global.u8 	[%rd25], %rs2;
	ld.global.u8 	%rs3, [%rd24+1];
	st.global.u8 	[%rd25+1], %rs3;
	ld.global.u8 	%rs4, [%rd24+2];
	st.global.u8 	[%rd25+2], %rs4;
	ld.global.u8 	%rs5, [%rd24+3];
	st.global.u8 	[%rd25+3], %rs5;
	add.s64 	%rd28, %rd28, 4;
	setp.lt.u64 	%p6, %rd28, %rd14;
	@%p6 bra 	$L__BB12_5;
	bra.uni 	$L__BB12_7;
$L__BB12_6:
	add.s64 	%rd18, %rd2, %rd28;
	add.s64 	%rd19, %rd1, %rd28;
	ld.global.u32 	%r6, [%rd18];
	st.global.u32 	[%rd19], %r6;
$L__BB12_7:
	ret;

}
	// .globl	_Z19threads_copy_kernelIcLi8EEvPKT_PS0_m
.visible .entry _Z19threads_copy_kernelIcLi8EEvPKT_PS0_m(
	.param .u64 .ptr .align 1 _Z19threads_copy_kernelIcLi8EEvPKT_PS0_m_param_0,
	.param .u64 .ptr .align 1 _Z19threads_copy_kernelIcLi8EEvPKT_PS0_m_param_1,
	.param .u64 _Z19threads_copy_kernelIcLi8EEvPKT_PS0_m_param_2
)
{
	.reg .pred 	%p<7>;
	.reg .b16 	%rs<6>;
	.reg .b32 	%r<8>;
	.reg .b64 	%rd<30>;

	ld.param.u64 	%rd15, [_Z19threads_copy_kernelIcLi8EEvPKT_PS0_m_param_0];
	ld.param.u64 	%rd16, [_Z19threads_copy_kernelIcLi8EEvPKT_PS0_m_param_1];
	ld.param.u64 	%rd14, [_Z19threads_copy_kernelIcLi8EEvPKT_PS0_m_param_2];
	cvta.to.global.u64 	%rd1, %rd16;
	cvta.to.global.u64 	%rd2, %rd15;
	mov.u32 	%r1, %ntid.x;
	shl.b32 	%r2, %r1, 3;
	mov.u32 	%r3, %ctaid.x;
	mul.wide.u32 	%rd3, %r2, %r3;
	mov.u32 	%r4, %tid.x;
	shl.b32 	%r5, %r4, 3;
	cvt.u64.u32 	%rd4, %r5;
	add.s64 	%rd28, %rd3, %rd4;
	sub.s64 	%rd17, %rd14, %rd28;
	setp.gt.u64 	%p1, %rd17, 7;
	@%p1 bra 	$L__BB13_6;
	setp.le.u64 	%p2, %rd14, %rd28;
	@%p2 bra 	$L__BB13_7;
	and.b64  	%rd26, %rd14, 3;
	setp.eq.s64 	%p3, %rd26, 0;
	@%p3 bra 	$L__BB13_4;
$L__BB13_3:
	.pragma "nounroll";
	add.s64 	%rd20, %rd2, %rd28;
	ld.global.u8 	%rs1, [%rd20];
	add.s64 	%rd21, %rd1, %rd28;
	st.global.u8 	[%rd21], %rs1;
	add.s64 	%rd28, %rd28, 1;
	add.s64 	%rd26, %rd26, -1;
	setp.ne.s64 	%p4, %rd26, 0;
	@%p4 bra 	$L__BB13_3;
$L__BB13_4:
	sub.s64 	%rd22, %rd3, %rd14;
	add.s64 	%rd23, %rd22, %rd4;
	setp.gt.u64 	%p5, %rd23, -4;
	@%p5 bra 	$L__BB13_7;
$L__BB13_5:
	add.s64 	%rd24, %rd2, %rd28;
	ld.global.u8 	%rs2, [%rd24];
	add.s64 	%rd25, %rd1, %rd28;
	st.global.u8 	[%rd25], %rs2;
	ld.global.u8 	%rs3, [%rd24+1];
	st.global.u8 	[%rd25+1], %rs3;
	ld.global.u8 	%rs4, [%rd24+2];
	st.global.u8 	[%rd25+2], %rs4;
	ld.global.u8 	%rs5, [%rd24+3];
	st.global.u8 	[%rd25+3], %rs5;
	add.s64 	%rd28, %rd28, 4;
	setp.lt.u64 	%p6, %rd28, %rd14;
	@%p6 bra 	$L__BB13_5;
	bra.uni 	$L__BB13_7;
$L__BB13_6:
	add.s64 	%rd18, %rd2, %rd28;
	add.s64 	%rd19, %rd1, %rd28;
	ld.global.v2.b32 	{%r6, %r7}, [%rd18];
	st.global.v2.b32 	[%rd19], {%r6, %r7};
$L__BB13_7:
	ret;

}
	// .globl	_Z19threads_copy_kernelIcLi16EEvPKT_PS0_m
.visible .entry _Z19threads_copy_kernelIcLi16EEvPKT_PS0_m(
	.param .u64 .ptr .align 1 _Z19threads_copy_kernelIcLi16EEvPKT_PS0_m_param_0,
	.param .u64 .ptr .align 1 _Z19threads_copy_kernelIcLi16EEvPKT_PS0_m_param_1,
	.param .u64 _Z19threads_copy_kernelIcLi16EEvPKT_PS0_m_param_2
)
{
	.reg .pred 	%p<7>;
	.reg .b16 	%rs<6>;
	.reg .b32 	%r<10>;
	.reg .b64 	%rd<30>;

	ld.param.u64 	%rd15, [_Z19threads_copy_kernelIcLi16EEvPKT_PS0_m_param_0];
	ld.param.u64 	%rd16, [_Z19threads_copy_kernelIcLi16EEvPKT_PS0_m_param_1];
	ld.param.u64 	%rd14, [_Z19threads_copy_kernelIcLi16EEvPKT_PS0_m_param_2];
	cvta.to.global.u64 	%rd1, %rd16;
	cvta.to.global.u64 	%rd2, %rd15;
	mov.u32 	%r1, %ntid.x;
	shl.b32 	%r2, %r1, 4;
	mov.u32 	%r3, %ctaid.x;
	mul.wide.u32 	%rd3, %r2, %r3;
	mov.u32 	%r4, %tid.x;
	shl.b32 	%r5, %r4, 4;
	cvt.u64.u32 	%rd4, %r5;
	add.s64 	%rd28, %rd3, %rd4;
	sub.s64 	%rd17, %rd14, %rd28;
	setp.gt.u64 	%p1, %rd17, 15;
	@%p1 bra 	$L__BB14_6;
	setp.le.u64 	%p2, %rd14, %rd28;
	@%p2 bra 	$L__BB14_7;
	and.b64  	%rd26, %rd14, 3;
	setp.eq.s64 	%p3, %rd26, 0;
	@%p3 bra 	$L__BB14_4;
$L__BB14_3:
	.pragma "nounroll";
	add.s64 	%rd20, %rd2, %rd28;
	ld.global.u8 	%rs1, [%rd20];
	add.s64 	%rd21, %rd1, %rd28;
	st.global.u8 	[%rd21], %rs1;
	add.s64 	%rd28, %rd28, 1;
	add.s64 	%rd26, %rd26, -1;
	setp.ne.s64 	%p4, %rd26, 0;
	@%p4 bra 	$L__BB14_3;
$L__BB14_4:
	sub.s64 	%rd22, %rd3, %rd14;
	add.s64 	%rd23, %rd22, %rd4;
	setp.gt.u64 	%p5, %rd23, -4;
	@%p5 bra 	$L__BB14_7;
$L__BB14_5:
	add.s64 	%rd24, %rd2, %rd28;
	ld.global.u8 	%rs2, [%rd24];
	add.s64 	%rd25, %rd1, %rd28;
	st.global.u8 	[%rd25], %rs2;
	ld.global.u8 	%rs3, [%rd24+1];
	st.global.u8 	[%rd25+1], %rs3;
	ld.global.u8 	%rs4, [%rd24+2];
	st.global.u8 	[%rd25+2], %rs4;
	ld.global.u8 	%rs5, [%rd24+3];
	st.global.u8 	[%rd25+3], %rs5;
	add.s64 	%rd28, %rd28, 4;
	setp.lt.u64 	%p6, %rd28, %rd14;
	@%p6 bra 	$L__BB14_5;
	bra.uni 	$L__BB14_7;
$L__BB14_6:
	add.s64 	%rd18, %rd2, %rd28;
	add.s64 	%rd19, %rd1, %rd28;
	ld.global.v4.b32 	{%r6, %r7, %r8, %r9}, [%rd18];
	st.global.v4.b32 	[%rd19], {%r6, %r7, %r8, %r9};
$L__BB14_7:
	ret;

}


// ===== COMPILED SASS (sm_100) =====

	.target	sm_100

	.elftype	@"ET_EXEC"


//--------------------- .note.nv.tkinfo           --------------------------
	.section	.note.nv.tkinfo,"",@"SHT_NOTE"
	.sectionflags	@"SHF_NOTE_NV_TKINFO"
	.tkinfo
        /*0018*/ 	.word	0x00000002
        /*0030*/ 	.string	""
        /*0030*/ 	.string	"ptxas"
        /*0030*/ 	.string	"Cuda compilation tools, release 13.0, V13.0.88"
        /*0030*/ 	.string	"Build cuda_13.0.r13.0/compiler.36424714_0"
        /*0030*/ 	.string	"-arch sm_100 -m 64 "



//--------------------- .note.nv.cuinfo           --------------------------
	.section	.note.nv.cuinfo,"",@"SHT_NOTE"
	.sectionflags	@"SHF_NOTE_NV_CUINFO"
        /*0018*/ 	.short	0x0002
        /*001a*/ 	.short	0x0064
        /*001c*/ 	.short	0x0082
	.zero		2


//--------------------- .nv.info                  --------------------------
	.section	.nv.info,"",@"SHT_CUDA_INFO"
	.align	4


	//----- nvinfo : EIATTR_REGCOUNT
	.align		4
        /*0000*/ 	.byte	0x04, 0x2f
        /*0002*/ 	.short	(.L_1 - .L_0)
	.align		4
.L_0:
        /*0004*/ 	.word	index@(_Z19threads_copy_kernelIiLi1EEvPKT_PS0_m)
        /*0008*/ 	.word	0x00000008


	//----- nvinfo : EIATTR_FRAME_SIZE
	.align		4
.L_1:
        /*000c*/ 	.byte	0x04, 0x11
        /*000e*/ 	.short	(.L_3 - .L_2)
	.align		4
.L_2:
        /*0010*/ 	.word	index@(_Z19threads_copy_kernelIiLi1EEvPKT_PS0_m)
        /*0014*/ 	.word	0x00000000


	//----- nvinfo : EIATTR_REGCOUNT
	.align		4
.L_3:
        /*0018*/ 	.byte	0x04, 0x2f
        /*001a*/ 	.short	(.L_5 - .L_4)
	.align		4
.L_4:
        /*001c*/ 	.word	index@(_Z19threads_copy_kernelIiLi2EEvPKT_PS0_m)
        /*0020*/ 	.word	0x0000001a


	//----- nvinfo : EIATTR_FRAME_SIZE
	.align		4
.L_5:
        /*0024*/ 	.byte	0x04, 0x11
        /*0026*/ 	.short	(.L_7 - .L_6)
	.align		4
.L_6:
        /*0028*/ 	.word	index@(_Z19threads_copy_kernelIiLi2EEvPKT_PS0_m)
        /*002c*/ 	.word	0x00000000


	//----- nvinfo : EIATTR_REGCOUNT
	.align		4
.L_7:
        /*0030*/ 	.byte	0x04, 0x2f
        /*0032*/ 	.short	(.L_9 - .L_8)
	.align		4
.L_8:
        /*0034*/ 	.word	index@(_Z19threads_copy_kernelIiLi4EEvPKT_PS0_m)
        /*0038*/ 	.word	0x0000001a


	//----- nvinfo : EIATTR_FRAME_SIZE
	.align		4
.L_9:
        /*003c*/ 	.byte	0x04, 0x11
        /*003e*/ 	.short	(.L_11 - .L_10)
	.align		4
.L_10:
        /*0040*/ 	.word	index@(_Z19threads_copy_kernelIiLi4EEvPKT_PS0_m)
        /*0044*/ 	.word	0x00000000


	//----- nvinfo : EIATTR_REGCOUNT
	.align		4
.L_11:
        /*0048*/ 	.byte	0x04, 0x2f
        /*004a*/ 	.short	(.L_13 - .L_12)
	.align		4
.L_12:
        /*004c*/ 	.word	index@(_Z19threads_copy_kernelIiLi8EEvPKT_PS0_m)
        /*0050*/ 	.word	0x0000001a


	//----- nvinfo : EIATTR_FRAME_SIZE
	.align		4
.L_13:
        /*0054*/ 	.byte	0x04, 0x11
        /*0056*/ 	.short	(.L_15 - .L_14)
	.align		4
.L_14:
        /*0058*/ 	.word	index@(_Z19threads_copy_kernelIiLi8EEvPKT_PS0_m)
        /*005c*/ 	.word	0x00000000


	//----- nvinfo : EIATTR_REGCOUNT
	.align		4
.L_15:
        /*0060*/ 	.byte	0x04, 0x2f
        /*0062*/ 	.short	(.L_17 - .L_16)
	.align		4
.L_16:
        /*0064*/ 	.word	index@(_Z19threads_copy_kernelIiLi16EEvPKT_PS0_m)
        /*0068*/ 	.word	0x0000001a


	//----- nvinfo : EIATTR_FRAME_SIZE
	.align		4
.L_17:
        /*006c*/ 	.byte	0x04, 0x11
        /*006e*/ 	.short	(.L_19 - .L_18)
	.align		4
.L_18:
        /*0070*/ 	.word	index@(_Z19threads_copy_kernelIiLi16EEvPKT_PS0_m)
        /*0074*/ 	.word	0x00000000


	//----- nvinfo : EIATTR_REGCOUNT
	.align		4
.L_19:
        /*0078*/ 	.byte	0x04, 0x2f
        /*007a*/ 	.short	(.L_21 - .L_20)
	.align		4
.L_20:
        /*007c*/ 	.word	index@(_Z19threads_copy_kernelIsLi1EEvPKT_PS0_m)
        /*0080*/ 	.word	0x00000008


	//----- nvinfo : EIATTR_FRAME_SIZE
	.align		4
.L_21:
        /*0084*/ 	.byte	0x04, 0x11
        /*0086*/ 	.short	(.L_23 - .L_22)
	.align		4
.L_22:
        /*0088*/ 	.word	index@(_Z19threads_copy_kernelIsLi1EEvPKT_PS0_m)
        /*008c*/ 	.word	0x00000000


	//----- nvinfo : EIATTR_REGCOUNT
	.align		4
.L_23:
        /*0090*/ 	.byte	0x04, 0x2f
        /*0092*/ 	.short	(.L_25 - .L_24)
	.align		4
.L_24:
        /*0094*/ 	.word	index@(_Z19threads_copy_kernelIsLi2EEvPKT_PS0_m)
        /*0098*/ 	.word	0x0000001a


	//----- nvinfo : EIATTR_FRAME_SIZE
	.align		4
.L_25:
        /*009c*/ 	.byte	0x04, 0x11
        /*009e*/ 	.short	(.L_27 - .L_26)
	.align		4
.L_26:
        /*00a0*/ 	.word	index@(_Z19threads_copy_kernelIsLi2EEvPKT_PS0_m)
        /*00a4*/ 	.word	0x00000000


	//----- nvinfo : EIATTR_REGCOUNT
	.align		4
.L_27:
        /*00a8*/ 	.byte	0x04, 0x2f
        /*00aa*/ 	.short	(.L_29 - .L_28)
	.align		4
.L_28:
        /*00ac*/ 	.word	index@(_Z19threads_copy_kernelIsLi4EEvPKT_PS0_m)
        /*00b0*/ 	.word	0x0000001a


	//----- nvinfo : EIATTR_FRAME_SIZE
	.align		4
.L_29:
        /*00b4*/ 	.byte	0x04, 0x11
        /*00b6*/ 	.short	(.L_31 - .L_30)
	.align		4
.L_30:
        /*00b8*/ 	.word	index@(_Z19threads_copy_kernelIsLi4EEvPKT_PS0_m)
        /*00bc*/ 	.word	0x00000000


	//----- nvinfo : EIATTR_REGCOUNT
	.align		4
.L_31:
        /*00c0*/ 	.byte	0x04, 0x2f
        /*00c2*/ 	.short	(.L_33 - .L_32)
	.align		4
.L_32:
        /*00c4*/ 	.word	index@(_Z19threads_copy_kernelIsLi8EEvPKT_PS0_m)
        /*00c8*/ 	.word	0x0000001a


	//----- nvinfo : EIATTR_FRAME_SIZE
	.align		4
.L_33:
        /*00cc*/ 	.byte	0x04, 0x11
        /*00ce*/ 	.short	(.L_35 - .L_34)
	.align		4
.L_34:
        /*00d0*/ 	.word	index@(_Z19threads_copy_kernelIsLi8EEvPKT_PS0_m)
        /*00d4*/ 	.word	0x00000000


	//----- nvinfo : EIATTR_REGCOUNT
	.align		4
.L_35:
        /*00d8*/ 	.byte	0x04, 0x2f
        /*00da*/ 	.short	(.L_37 - .L_36)
	.align		4
.L_36:
        /*00dc*/ 	.word	index@(_Z19threads_copy_kernelIsLi16EEvPKT_PS0_m)
        /*00e0*/ 	.word	0x0000001a


	//----- nvinfo : EIATTR_FRAME_SIZE
	.align		4
.L_37:
        /*00e4*/ 	.byte	0x04, 0x11
        /*00e6*/ 	.short	(.L_39 - .L_38)
	.align		4
.L_38:
        /*00e8*/ 	.word	index@(_Z19threads_copy_kernelIsLi16EEvPKT_PS0_m)
        /*00ec*/ 	.word	0x00000000


	//----- nvinfo : EIATTR_REGCOUNT
	.align		4
.L_39:
        /*00f0*/ 	.byte	0x04, 0x2f
        /*00f2*/ 	.short	(.L_41 - .L_40)
	.align		4
.L_40:
        /*00f4*/ 	.word	index@(_Z19threads_copy_kernelIcLi1EEvPKT_PS0_m)
        /*00f8*/ 	.word	0x00000008


	//----- nvinfo : EIATTR_FRAME_SIZE
	.align		4
.L_41:
        /*00fc*/ 	.byte	0x04, 0x11
        /*00fe*/ 	.short	(.L_43 - .L_42)
	.align		4
.L_42:
        /*0100*/ 	.word	index@(_Z19threads_copy_kernelIcLi1EEvPKT_PS0_m)
        /*0104*/ 	.word	0x00000000


	//----- nvinfo : EIATTR_REGCOUNT
	.align		4
.L_43:
        /*0108*/ 	.byte	0x04, 0x2f
        /*010a*/ 	.short	(.L_45 - .L_44)
	.align		4
.L_44:
        /*010c*/ 	.word	index@(_Z19threads_copy_kernelIcLi2EEvPKT_PS0_m)
        /*0110*/ 	.word	0x00000014


	//----- nvinfo : EIATTR_FRAME_SIZE
	.align		4
.L_45:
        /*0114*/ 	.byte	0x04, 0x11
        /*0116*/ 	.short	(.L_47 - .L_46)
	.align		4
.L_46:
        /*0118*/ 	.word	index@(_Z19threads_copy_kernelIcLi2EEvPKT_PS0_m)
        /*011c*/ 	.word	0x00000000


	//----- nvinfo : EIATTR_REGCOUNT
	.align		4
.L_47:
        /*0120*/ 	.byte	0x04, 0x2f
        /*0122*/ 	.short	(.L_49 - .L_48)
	.align		4
.L_48:
        /*0124*/ 	.word	index@(_Z19threads_copy_kernelIcLi4EEvPKT_PS0_m)
        /*0128*/ 	.word	0x00000014


	//----- nvinfo : EIATTR_FRAME_SIZE
	.align		4
.L_49:
        /*012c*/ 	.byte	0x04, 0x11
        /*012e*/ 	.short	(.L_51 - .L_50)
	.align		4
.L_50:
        /*0130*/ 	.word	index@(_Z19threads_copy_kernelIcLi4EEvPKT_PS0_m)
        /*0134*/ 	.word	0x00000000


	//----- nvinfo : EIATTR_REGCOUNT
	.align		4
.L_51:
        /*0138*/ 	.byte	0x04, 0x2f
        /*013a*/ 	.short	(.L_53 - .L_52)
	.align		4
.L_52:
        /*013c*/ 	.word	index@(_Z19threads_copy_kernelIcLi8EEvPKT_PS0_m)
        /*0140*/ 	.word	0x00000014


	//----- nvinfo : EIATTR_FRAME_SIZE
	.align		4
.L_53:
        /*0144*/ 	.byte	0x04, 0x11
        /*0146*/ 	.short	(.L_55 - .L_54)
	.align		4
.L_54:
        /*0148*/ 	.word	index@(_Z19threads_copy_kernelIcLi8EEvPKT_PS0_m)
        /*014c*/ 	.word	0x00000000


	//----- nvinfo : EIATTR_REGCOUNT
	.align		4
.L_55:
        /*0150*/ 	.byte	0x04, 0x2f
        /*0152*/ 	.short	(.L_57 - .L_56)
	.align		4
.L_56:
        /*0154*/ 	.word	index@(_Z19threads_copy_kernelIcLi16EEvPKT_PS0_m)
        /*0158*/ 	.word	0x00000014


	//----- nvinfo : EIATTR_FRAME_SIZE
	.align		4
.L_57:
        /*015c*/ 	.byte	0x04, 0x11
        /*015e*/ 	.short	(.L_59 - .L_58)
	.align		4
.L_58:
        /*0160*/ 	.word	index@(_Z19threads_copy_kernelIcLi16EEvPKT_PS0_m)
        /*0164*/ 	.word	0x00000000


	//----- nvinfo : EIATTR_MIN_STACK_SIZE
	.align		4
.L_59:
        /*0168*/ 	.byte	0x04, 0x12
        /*016a*/ 	.short	(.L_61 - .L_60)
	.align		4
.L_60:
        /*016c*/ 	.word	index@(_Z19threads_copy_kernelIcLi16EEvPKT_PS0_m)
        /*0170*/ 	.word	0x00000000


	//----- nvinfo : EIATTR_MIN_STACK_SIZE
	.align		4
.L_61:
        /*0174*/ 	.byte	0x04, 0x12
        /*0176*/ 	.short	(.L_63 - .L_62)
	.align		4
.L_62:
        /*0178*/ 	.word	index@(_Z19threads_copy_kernelIcLi8EEvPKT_PS0_m)
        /*017c*/ 	.word	0x00000000


	//----- nvinfo : EIATTR_MIN_STACK_SIZE
	.align		4
.L_63:
        /*0180*/ 	.byte	0x04, 0x12
        /*0182*/ 	.short	(.L_65 - .L_64)
	.align		4
.L_64:
        /*0184*/ 	.word	index@(_Z19threads_copy_kernelIcLi4EEvPKT_PS0_m)
        /*0188*/ 	.word	0x00000000


	//----- nvinfo : EIATTR_MIN_STACK_SIZE
	.align		4
.L_65:
        /*018c*/ 	.byte	0x04, 0x12
        /*018e*/ 	.short	(.L_67 - .L_66)
	.align		4
.L_66:
        /*0190*/ 	.word	index@(_Z19threads_copy_kernelIcLi2EEvPKT_PS0_m)
        /*0194*/ 	.word	0x00000000


	//----- nvinfo : EIATTR_MIN_STACK_SIZE
	.align		4
.L_67:
        /*0198*/ 	.byte	0x04, 0x12
        /*019a*/ 	.short	(.L_69 - .L_68)
	.align		4
.L_68:
        /*019c*/ 	.word	index@(_Z19threads_copy_kernelIcLi1EEvPKT_PS0_m)
        /*01a0*/ 	.word	0x00000000


	//----- nvinfo : EIATTR_MIN_STACK_SIZE
	.align		4
.L_69:
        /*01a4*/ 	.byte	0x04, 0x12
        /*01a6*/ 	.short	(.L_71 - .L_70)
	.align		4
.L_70:
        /*01a8*/ 	.word	index@(_Z19threads_copy_kernelIsLi16EEvPKT_PS0_m)
        /*01ac*/ 	.word	0x00000000


	//----- nvinfo : EIATTR_MIN_STACK_SIZE
	.align		4
.L_71:
        /*01b0*/ 	.byte	0x04, 0x12
        /*01b2*/ 	.short	(.L_73 - .L_72)
	.align		4
.L_72:
        /*01b4*/ 	.word	index@(_Z19threads_copy_kernelIsLi8EEvPKT_PS0_m)
        /*01b8*/ 	.word	0x00000000


	//----- nvinfo : EIATTR_MIN_STACK_SIZE
	.align		4
.L_73:
        /*01bc*/ 	.byte	0x04, 0x12
        /*01be*/ 	.short	(.L_75 - .L_74)
	.align		4
.L_74:
        /*01c0*/ 	.word	index@(_Z19threads_copy_kernelIsLi4EEvPKT_PS0_m)
        /*01c4*/ 	.word	0x00000000


	//----- nvinfo : EIATTR_MIN_STACK_SIZE
	.align		4
.L_75:
        /*01c8*/ 	.byte	0x04, 0x12
        /*01ca*/ 	.short	(.L_77 - .L_76)
	.align		4
.L_76:
        /*01cc*/ 	.word	index@(_Z19threads_copy_kernelIsLi2EEvPKT_PS0_m)
        /*01d0*/ 	.word	0x00000000


	//----- nvinfo : EIATTR_MIN_STACK_SIZE
	.align		4
.L_77:
        /*01d4*/ 	.byte	0x04, 0x12
        /*01d6*/ 	.short	(.L_79 - .L_78)
	.align		4
.L_78:
        /*01d8*/ 	.word	index@(_Z19threads_copy_kernelIsLi1EEvPKT_PS0_m)
        /*01dc*/ 	.word	0x00000000


	//----- nvinfo : EIATTR_MIN_STACK_SIZE
	.align		4
.L_79:
        /*01e0*/ 	.byte	0x04, 0x12
        /*01e2*/ 	.short	(.L_81 - .L_80)
	.align		4
.L_80:
        /*01e4*/ 	.word	index@(_Z19threads_copy_kernelIiLi16EEvPKT_PS0_m)
        /*01e8*/ 	.word	0x00000000


	//----- nvinfo : EIATTR_MIN_STACK_SIZE
	.align		4
.L_81:
        /*01ec*/ 	.byte	0x04, 0x12
        /*01ee*/ 	.short	(.L_83 - .L_82)
	.align		4
.L_82:
        /*01f0*/ 	.word	index@(_Z19threads_copy_kernelIiLi8EEvPKT_PS0_m)
        /*01f4*/ 	.word	0x00000000


	//----- nvinfo : EIATTR_MIN_STACK_SIZE
	.align		4
.L_83:
        /*01f8*/ 	.byte	0x04, 0x12
        /*01fa*/ 	.short	(.L_85 - .L_84)
	.align		4
.L_84:
        /*01fc*/ 	.word	index@(_Z19threads_copy_kernelIiLi4EEvPKT_PS0_m)
        /*0200*/ 	.word	0x00000000


	//----- nvinfo : EIATTR_MIN_STACK_SIZE
	.align		4
.L_85:
        /*0204*/ 	.byte	0x04, 0x12
        /*0206*/ 	.short	(.L_87 - .L_86)
	.align		4
.L_86:
        /*0208*/ 	.word	index@(_Z19threads_copy_kernelIiLi2EEvPKT_PS0_m)
        /*020c*/ 	.word	0x00000000


	//----- nvinfo : EIATTR_MIN_STACK_SIZE
	.align		4
.L_87:
        /*0210*/ 	.byte	0x04, 0x12
        /*0212*/ 	.short	(.L_89 - .L_88)
	.align		4
.L_88:
        /*0214*/ 	.word	index@(_Z19threads_copy_kernelIiLi1EEvPKT_PS0_m)
        /*0218*/ 	.word	0x00000000
.L_89:


//--------------------- .nv.compat                --------------------------
	.section	.nv.compat,"",@"SHT_CUDA_COMPAT_INFO"
	.align	4
        /*0000*/ 	.byte	0x02, 0x09, 0x00, 0x00, 0x02, 0x02, 0x01, 0x00, 0x02, 0x05, 0x05, 0x00, 0x03, 0x07, 0x01, 0x01
        /*0010*/ 	.byte	0x02, 0x03, 0x00, 0x00, 0x02, 0x06, 0x01, 0x00, 0x04, 0x0b, 0x08, 0x00, 0x09, 0x00, 0x00, 0x00
        /*0020*/ 	.byte	0x00, 0x00, 0x00, 0x00


//--------------------- .nv.info._Z19threads_copy_kernelIcLi16EEvPKT_PS0_m --------------------------
	.section	.nv.info._Z19threads_copy_kernelIcLi16EEvPKT_PS0_m,"",@"SHT_CUDA_INFO"
	.sectionflags	@""
	.align	4


	//----- nvinfo : EIATTR_CUDA_API_VERSION
	.align		4
        /*0000*/ 	.byte	0x04, 0x37
        /*0002*/ 	.short	(.L_91 - .L_90)
.L_90:
        /*0004*/ 	.word	0x00000082


	//----- nvinfo : EIATTR_KPARAM_INFO
	.align		4
.L_91:
        /*0008*/ 	.byte	0x04, 0x17
        /*000a*/ 	.short	(.L_93 - .L_92)
.L_92:
        /*000c*/ 	.word	0x00000000
        /*0010*/ 	.short	0x0002
        /*0012*/ 	.short	0x0010
        /*0014*/ 	.byte	0x00, 0xf0, 0x21, 0x00


	//----- nvinfo : EIATTR_KPARAM_INFO
	.align		4
.L_93:
        /*0018*/ 	.byte	0x04, 0x17
        /*001a*/ 	.short	(.L_95 - .L_94)
.L_94:
        /*001c*/ 	.word	0x00000000
        /*0020*/ 	.short	0x0001
        /*0022*/ 	.short	0x0008
        /*0024*/ 	.byte	0x00, 0xf5, 0x21, 0x00


	//----- nvinfo : EIATTR_KPARAM_INFO
	.align		4
.L_95:
        /*0028*/ 	.byte	0x04, 0x17
        /*002a*/ 	.short	(.L_97 - .L_96)
.L_96:
        /*002c*/ 	.word	0x00000000
        /*0030*/ 	.short	0x0000
        /*0032*/ 	.short	0x0000
        /*0034*/ 	.byte	0x00, 0xf5, 0x21, 0x00


	//----- nvinfo : EIATTR_SPARSE_MMA_MASK
	.align		4
.L_97:
        /*0038*/ 	.byte	0x03, 0x50
        /*003a*/ 	.short	0x0000


	//----- nvinfo : EIATTR_MAXREG_COUNT
	.align		4
        /*003c*/ 	.byte	0x03, 0x1b
        /*003e*/ 	.short	0x00ff


	//----- nvinfo : EIATTR_MERCURY_ISA_VERSION
	.align		4
        /*0040*/ 	.byte	0x03, 0x5f
        /*0042*/ 	.short	0x0101


	//----- nvinfo : EIATTR_VRC_CTA_INIT_COUNT
	.align		4
        /*0044*/ 	.byte	0x02, 0x4a
	.zero		1
	.zero		1


	//----- nvinfo : EIATTR_EXIT_INSTR_OFFSETS
	.align		4
        /*0048*/ 	.byte	0x04, 0x1c
        /*004a*/ 	.short	(.L_99 - .L_98)


	//   ....[0]....
.L_98:
        /*004c*/ 	.word	0x00000130


	//   ....[1]....
        /*0050*/ 	.word	0x000002c0


	//   ....[2]....
        /*0054*/ 	.word	0x000003e0


	//   ....[3]....
        /*0058*/ 	.word	0x00000460


	//----- nvinfo : EIATTR_CRS_STACK_SIZE
	.align		4
.L_99:
        /*005c*/ 	.byte	0x04, 0x1e
        /*005e*/ 	.short	(.L_101 - .L_100)
.L_100:
        /*0060*/ 	.word	0x00000000


	//----- nvinfo : EIATTR_CBANK_PARAM_SIZE
	.align		4
.L_101:
        /*0064*/ 	.byte	0x03, 0x19
        /*0066*/ 	.short	0x0018


	//----- nvinfo : EIATTR_PARAM_CBANK
	.align		4
        /*0068*/ 	.byte	0x04, 0x0a
        /*006a*/ 	.short	(.L_103 - .L_102)
	.align		4
.L_102:
        /*006c*/ 	.word	index@(.nv.constant0._Z19threads_copy_kernelIcLi16EEvPKT_PS0_m)
        /*0070*/ 	.short	0x0380
        /*0072*/ 	.short	0x0018


	//----- nvinfo : EIATTR_SW_WAR
	.align		4
.L_103:
        /*0074*/ 	.byte	0x04, 0x36
        /*0076*/ 	.short	(.L_105 - .L_104)
.L_104:
        /*0078*/ 	.word	0x00000008
.L_105:


//--------------------- .nv.info._Z19threads_copy_kernelIcLi8EEvPKT_PS0_m --------------------------
	.section	.nv.info._Z19threads_copy_kernelIcLi8EEvPKT_PS0_m,"",@"SHT_CUDA_INFO"
	.sectionflags	@""
	.align	4


	//----- nvinfo : EIATTR_CUDA_API_VERSION
	.align		4
        /*0000*/ 	.byte	0x04, 0x37
        /*0002*/ 	.short	(.L_107 - .L_106)
.L_106:
        /*0004*/ 	.word	0x00000082


	//----- nvinfo : EIATTR_KPARAM_INFO
	.align		4
.L_107:
        /*0008*/ 	.byte	0x04, 0x17
        /*000a*/ 	.short	(.L_109 - .L_108)
.L_108:
        /*000c*/ 	.word	0x00000000
        /*0010*/ 	.short	0x0002
        /*0012*/ 	.short	0x0010
        /*0014*/ 	.byte	0x00, 0xf0, 0x21, 0x00


	//----- nvinfo : EIATTR_KPARAM_INFO
	.align		4
.L_109:
        /*0018*/ 	.byte	0x04, 0x17
        /*001a*/ 	.short	(.L_111 - .L_110)
.L_110:
        /*001c*/ 	.word	0x00000000
        /*0020*/ 	.short	0x0001
        /*0022*/ 	.short	0x0008
        /*0024*/ 	.byte	0x00, 0xf5, 0x21, 0x00


	//----- nvinfo : EIATTR_KPARAM_INFO
	.align		4
.L_111:
        /*0028*/ 	.byte	0x04, 0x17
        /*002a*/ 	.short	(.L_113 - .L_112)
.L_112:
        /*002c*/ 	.word	0x00000000
        /*0030*/ 	.short	0x0000
        /*0032*/ 	.short	0x0000
        /*0034*/ 	.byte	0x00, 0xf5, 0x21, 0x00


	//----- nvinfo : EIATTR_SPARSE_MMA_MASK
	.align		4
.L_113:
        /*0038*/ 	.byte	0x03, 0x50
        /*003a*/ 	.short	0x0000


	//----- nvinfo : EIATTR_MAXREG_COUNT
	.align		4
        /*003c*/ 	.byte	0x03, 0x1b
        /*003e*/ 	.short	0x00ff


	//----- nvinfo : EIATTR_MERCURY_ISA_VERSION
	.align		4
        /*0040*/ 	.byte	0x03, 0x5f
        /*0042*/ 	.short	0x0101


	//----- nvinfo : EIATTR_VRC_CTA_INIT_COUNT
	.align		4
        /*0044*/ 	.byte	0x02, 0x4a
	.zero		1
	.zero		1


	//----- nvinfo : EIATTR_EXIT_INSTR_OFFSETS
	.align		4
        /*0048*/ 	.byte	0x04, 0x1c
        /*004a*/ 	.short	(.L_115 - .L_114)


	//   ....[0]....
.L_114:
        /*004c*/ 	.word	0x00000130


	//   ....[1]....
        /*0050*/ 	.word	0x000002c0


	//   ....[2]....
        /*0054*/ 	.word	0x000003e0


	//   ....[3]....
        /*0058*/ 	.word	0x00000460


	//----- nvinfo : EIATTR_CRS_STACK_SIZE
	.align		4
.L_115:
        /*005c*/ 	.byte	0x04, 0x1e
        /*005e*/ 	.short	(.L_117 - .L_116)
.L_116:
        /*0060*/ 	.word	0x00000000


	//----- nvinfo : EIATTR_CBANK_PARAM_SIZE
	.align		4
.L_117:
        /*0064*/ 	.byte	0x03, 0x19
        /*0066*/ 	.short	0x0018


	//----- nvinfo : EIATTR_PARAM_CBANK
	.align		4
        /*0068*/ 	.byte	0x04, 0x0a
        /*006a*/ 	.short	(.L_119 - .L_118)
	.align		4
.L_118:
        /*006c*/ 	.word	index@(.nv.constant0._Z19threads_copy_kernelIcLi8EEvPKT_PS0_m)
        /*0070*/ 	.short	0x0380
        /*0072*/ 	.short	0x0018


	//----- nvinfo : EIATTR_SW_WAR
	.align		4
.L_119:
        /*0074*/ 	.byte	0x04, 0x36
        /*0076*/ 	.short	(.L_121 - .L_120)
.L_120:
        /*0078*/ 	.word	0x00000008
.L_121:


//--------------------- .nv.info._Z19threads_copy_kernelIcLi4EEvPKT_PS0_m --------------------------
	.section	.nv.info._Z19threads_copy_kernelIcLi4EEvPKT_PS0_m,"",@"SHT_CUDA_INFO"
	.sectionflags	@""
	.align	4


	//----- nvinfo : EIATTR_CUDA_API_VERSION
	.align		4
        /*0000*/ 	.byte	0x04, 0x37
        /*0002*/ 	.short	(.L_123 - .L_122)
.L_122:
        /*0004*/ 	.word	0x00000082


	//----- nvinfo : EIATTR_KPARAM_INFO
	.align		4
.L_123:
        /*0008*/ 	.byte	0x04, 0x17
        /*000a*/ 	.short	(.L_125 - .L_124)
.L_124:
        /*000c*/ 	.word	0x00000000
        /*0010*/ 	.short	0x0002
        /*0012*/ 	.short	0x0010
        /*0014*/ 	.byte	0x00, 0xf0, 0x21, 0x00


	//----- nvinfo : EIATTR_KPARAM_INFO
	.align		4
.L_125:
        /*0018*/ 	.byte	0x04, 0x17
        /*001a*/ 	.short	(.L_127 - .L_126)
.L_126:
        /*001c*/ 	.word	0x00000000
        /*0020*/ 	.short	0x0001
        /*0022*/ 	.short	0x0008
        /*0024*/ 	.byte	0x00, 0xf5, 0x21, 0x00


	//----- nvinfo : EIATTR_KPARAM_INFO
	.align		4
.L_127:
        /*0028*/ 	.byte	0x04, 0x17
        /*002a*/ 	.short	(.L_129 - .L_128)
.L_128:
        /*002c*/ 	.word	0x00000000
        /*0030*/ 	.short	0x0000
        /*0032*/ 	.short	0x0000
        /*0034*/ 	.byte	0x00, 0xf5, 0x21, 0x00


	//----- nvinfo : EIATTR_SPARSE_MMA_MASK
	.align		4
.L_129:
        /*0038*/ 	.byte	0x03, 0x50
        /*003a*/ 	.short	0x0000


	//----- nvinfo : EIATTR_MAXREG_COUNT
	.align		4
        /*003c*/ 	.byte	0x03, 0x1b
        /*003e*/ 	.short	0x00ff


	//----- nvinfo : EIATTR_MERCURY_ISA_VERSION
	.align		4
        /*0040*/ 	.byte	0x03, 0x5f
        /*0042*/ 	.short	0x0101


	//----- nvinfo : EIATTR_VRC_CTA_INIT_COUNT
	.align		4
        /*0044*/ 	.byte	0x02, 0x4a
	.zero		1
	.zero		1


	//----- nvinfo : EIATTR_EXIT_INSTR_OFFSETS
	.align		4
        /*0048*/ 	.byte	0x04, 0x1c
        /*004a*/ 	.short	(.L_131 - .L_130)


	//   ....[0]....
.L_130:
        /*004c*/ 	.word	0x00000130


	//   ....[1]....
        /*0050*/ 	.word	0x000002c0


	//   ....[2]....
        /*0054*/ 	.word	0x000003e0


	//   ....[3]....
        /*0058*/ 	.word	0x00000460


	//----- nvinfo : EIATTR_CRS_STACK_SIZE
	.align		4
.L_131:
        /*005c*/ 	.byte	0x04, 0x1e
        /*005e*/ 	.short	(.L_133 - .L_132)
.L_132:
        /*0060*/ 	.word	0x00000000


	//----- nvinfo : EIATTR_CBANK_PARAM_SIZE
	.align		4
.L_133:
        /*0064*/ 	.byte	0x03, 0x19
        /*0066*/ 	.short	0x0018


	//----- nvinfo : EIATTR_PARAM_CBANK
	.align		4
        /*0068*/ 	.byte	0x04, 0x0a
        /*006a*/ 	.short	(.L_135 - .L_134)
	.align		4
.L_134:
        /*006c*/ 	.word	index@(.nv.constant0._Z19threads_copy_kernelIcLi4EEvPKT_PS0_m)
        /*0070*/ 	.short	0x0380
        /*0072*/ 	.short	0x0018


	//----- nvinfo : EIATTR_SW_WAR
	.align		4
.L_135:
        /*0074*/ 	.byte	0x04, 0x36
        /*0076*/ 	.short	(.L_137 - .L_136)
.L_136:
        /*0078*/ 	.word	0x00000008
.L_137:


//--------------------- .nv.info._Z19threads_copy_kernelIcLi2EEvPKT_PS0_m --------------------------
	.section	.nv.info._Z19threads_copy_kernelIcLi2EEvPKT_PS0_m,"",@"SHT_CUDA_INFO"
	.sectionflags	@""
	.align	4


	//----- nvinfo : EIATTR_CUDA_API_VERSION
	.align		4
        /*0000*/ 	.byte	0x04, 0x37
        /*0002*/ 	.short	(.L_139 - .L_138)
.L_138:
        /*0004*/ 	.word	0x00000082


	//----- nvinfo : EIATTR_KPARAM_INFO
	.align		4
.L_139:
        /*0008*/ 	.byte	0x04, 0x17
        /*000a*/ 	.short	(.L_141 - .L_140)
.L_140:
        /*000c*/ 	.word	0x00000000
        /*0010*/ 	.short	0x0002
        /*0012*/ 	.short	0x0010
        /*0014*/ 	.byte	0x00, 0xf0, 0x21, 0x00


	//----- nvinfo : EIATTR_KPARAM_INFO
	.align		4
.L_141:
        /*0018*/ 	.byte	0x04, 0x17
        /*001a*/ 	.short	(.L_143 - .L_142)
.L_142:
        /*001c*/ 	.word	0x00000000
        /*0020*/ 	.short	0x0001
        /*0022*/ 	.short	0x0008
        /*0024*/ 	.byte	0x00, 0xf5, 0x21, 0x00


	//----- nvinfo : EIATTR_KPARAM_INFO
	.align		4
.L_143:
        /*0028*/ 	.byte	0x04, 0x17
        /*002a*/ 	.short	(.L_145 - .L_144)
.L_144:
        /*002c*/ 	.word	0x00000000
        /*0030*/ 	.short	0x0000
        /*0032*/ 	.short	0x0000
        /*0034*/ 	.byte	0x00, 0xf5, 0x21, 0x00


	//----- nvinfo : EIATTR_SPARSE_MMA_MASK
	.align		4
.L_145:
        /*0038*/ 	.byte	0x03, 0x50
        /*003a*/ 	.short	0x0000


	//----- nvinfo : EIATTR_MAXREG_COUNT
	.align		4
        /*003c*/ 	.byte	0x03, 0x1b
        /*003e*/ 	.short	0x00ff


	//----- nvinfo : EIATTR_MERCURY_ISA_VERSION
	.align		4
        /*0040*/ 	.byte	0x03, 0x5f
        /*0042*/ 	.short	0x0101


	//----- nvinfo : EIATTR_VRC_CTA_INIT_COUNT
	.align		4
        /*0044*/ 	.byte	0x02, 0x4a
	.zero		1
	.zero		1


	//----- nvinfo : EIATTR_EXIT_INSTR_OFFSETS
	.align		4
        /*0048*/ 	.byte	0x04, 0x1c
        /*004a*/ 	.short	(.L_147 - .L_146)


	//   ....[0]....
.L_146:
        /*004c*/ 	.word	0x00000140


	//   ....[1]....
        /*0050*/ 	.word	0x000002b0


	//   ....[2]....
        /*0054*/ 	.word	0x000003d0


	//   ....[3]....
        /*0058*/ 	.word	0x00000460


	//----- nvinfo : EIATTR_CRS_STACK_SIZE
	.align		4
.L_147:
        /*005c*/ 	.byte	0x04, 0x1e
        /*005e*/ 	.short	(.L_149 - .L_148)
.L_148:
        /*0060*/ 	.word	0x00000000


	//----- nvinfo : EIATTR_CBANK_PARAM_SIZE
	.align		4
.L_149:
        /*0064*/ 	.byte	0x03, 0x19
        /*0066*/ 	.short	0x0018


	//----- nvinfo : EIATTR_PARAM_CBANK
	.align		4
        /*0068*/ 	.byte	0x04, 0x0a
        /*006a*/ 	.short	(.L_151 - .L_150)
	.align		4
.L_150:
        /*006c*/ 	.word	index@(.nv.constant0._Z19threads_copy_kernelIcLi2EEvPKT_PS0_m)
        /*0070*/ 	.short	0x0380
        /*0072*/ 	.short	0x0018


	//----- nvinfo : EIATTR_SW_WAR
	.align		4
.L_151:
        /*0074*/ 	.byte	0x04, 0x36
        /*0076*/ 	.short	(.L_153 - .L_152)
.L_152:
        /*0078*/ 	.word	0x00000008
.L_153:


//--------------------- .nv.info._Z19threads_copy_kernelIcLi1EEvPKT_PS0_m --------------------------
	.section	.nv.info._Z19threads_copy_kernelIcLi1EEvPKT_PS0_m,"",@"SHT_CUDA_INFO"
	.sectionflags	@""
	.align	4


	//----- nvinfo : EIATTR_CUDA_API_VERSION
	.align		4
        /*0000*/ 	.byte	0x04, 0x37
        /*0002*/ 	.short	(.L_155 - .L_154)
.L_154:
        /*0004*/ 	.word	0x00000082


	//----- nvinfo : EIATTR_KPARAM_INFO
	.align		4
.L_155:
        /*0008*/ 	.byte	0x04, 0x17
        /*000a*/ 	.short	(.L_157 - .L_156)
.L_156:
        /*000c*/ 	.word	0x00000000
        /*0010*/ 	.short	0x0002
        /*0012*/ 	.short	0x0010
        /*0014*/ 	.byte	0x00, 0xf0, 0x21, 0x00


	//----- nvinfo : EIATTR_KPARAM_INFO
	.align		4
.L_157:
        /*0018*/ 	.byte	0x04, 0x17
        /*001a*/ 	.short	(.L_159 - .L_158)
.L_158:
        /*001c*/ 	.word	0x00000000
        /*0020*/ 	.short	0x0001
        /*0022*/ 	.short	0x0008
        /*0024*/ 	.byte	0x00, 0xf5, 0x21, 0x00


	//----- nvinfo : EIATTR_KPARAM_INFO
	.align		4
.L_159:
        /*0028*/ 	.byte	0x04, 0x17
        /*002a*/ 	.short	(.L_161 - .L_160)
.L_160:
        /*002c*/ 	.word	0x00000000
        /*0030*/ 	.short	0x0000
        /*0032*/ 	.short	0x0000
        /*0034*/ 	.byte	0x00, 0xf5, 0x21, 0x00


	//----- nvinfo : EIATTR_SPARSE_MMA_MASK
	.align		4
.L_161:
        /*0038*/ 	.byte	0x03, 0x50
        /*003a*/ 	.short	0x0000


	//----- nvinfo : EIATTR_MAXREG_COUNT
	.align		4
        /*003c*/ 	.byte	0x03, 0x1b
        /*003e*/ 	.short	0x00ff


	//----- nvinfo : EIATTR_MERCURY_ISA_VERSION
	.align		4
        /*0040*/ 	.byte	0x03, 0x5f
        /*0042*/ 	.short	0x0101


	//----- nvinfo : EIATTR_VRC_CTA_INIT_COUNT
	.align		4
        /*0044*/ 	.byte	0x02, 0x4a
	.zero		1
	.zero		1


	//----- nvinfo : EIATTR_EXIT_INSTR_OFFSETS
	.align		4
        /*0048*/ 	.byte	0x04, 0x1c
        /*004a*/ 	.short	(.L_163 - .L_162)


	//   ....[0]....
.L_162:
        /*004c*/ 	.word	0x00000090


	//   ....[1]....
        /*0050*/ 	.word	0x00000120


	//----- nvinfo : EIATTR_CBANK_PARAM_SIZE
	.align		4
.L_163:
        /*0054*/ 	.byte	0x03, 0x19
        /*0056*/ 	.short	0x0018


	//----- nvinfo : EIATTR_PARAM_CBANK
	.align		4
        /*0058*/ 	.byte	0x04, 0x0a
        /*005a*/ 	.short	(.L_165 - .L_164)
	.align		4
.L_164:
        /*005c*/ 	.word	index@(.nv.constant0._Z19threads_copy_kernelIcLi1EEvPKT_PS0_m)
        /*0060*/ 	.short	0x0380
        /*0062*/ 	.short	0x0018


	//----- nvinfo : EIATTR_SW_WAR
	.align		4
.L_165:
        /*0064*/ 	.byte	0x04, 0x36
        /*0066*/ 	.short	(.L_167 - .L_166)
.L_166:
        /*0068*/ 	.word	0x00000008
.L_167:


//--------------------- .nv.info._Z19threads_copy_kernelIsLi16EEvPKT_PS0_m --------------------------
	.section	.nv.info._Z19threads_copy_kernelIsLi16EEvPKT_PS0_m,"",@"SHT_CUDA_INFO"
	.sectionflags	@""
	.align	4


	//----- nvinfo : EIATTR_CUDA_API_VERSION
	.align		4
        /*0000*/ 	.byte	0x04, 0x37
        /*0002*/ 	.short	(.L_169 - .L_168)
.L_168:
        /*0004*/ 	.word	0x00000082


	//----- nvinfo : EIATTR_KPARAM_INFO
	.align		4
.L_169:
        /*0008*/ 	.byte	0x04, 0x17
        /*000a*/ 	.short	(.L_171 - .L_170)
.L_170:
        /*000c*/ 	.word	0x00000000
        /*0010*/ 	.short	0x0002
        /*0012*/ 	.short	0x0010
        /*0014*/ 	.byte	0x00, 0xf0, 0x21, 0x00


	//----- nvinfo : EIATTR_KPARAM_INFO
	.align		4
.L_171:
        /*0018*/ 	.byte	0x04, 0x17
        /*001a*/ 	.short	(.L_173 - .L_172)
.L_172:
        /*001c*/ 	.word	0x00000000
        /*0020*/ 	.short	0x0001
        /*0022*/ 	.short	0x0008
        /*0024*/ 	.byte	0x00, 0xf5, 0x21, 0x00


	//----- nvinfo : EIATTR_KPARAM_INFO
	.align		4
.L_173:
        /*0028*/ 	.byte	0x04, 0x17
        /*002a*/ 	.short	(.L_175 - .L_174)
.L_174:
        /*002c*/ 	.word	0x00000000
        /*0030*/ 	.short	0x0000
        /*0032*/ 	.short	0x0000
        /*0034*/ 	.byte	0x00, 0xf5, 0x21, 0x00


	//----- nvinfo : EIATTR_SPARSE_MMA_MASK
	.align		4
.L_175:
        /*0038*/ 	.byte	0x03, 0x50
        /*003a*/ 	.short	0x0000


	//----- nvinfo : EIATTR_MAXREG_COUNT
	.align		4
        /*003c*/ 	.byte	0x03, 0x1b
        /*003e*/ 	.short	0x00ff


	//----- nvinfo : EIATTR_MERCURY_ISA_VERSION
	.align		4
        /*0040*/ 	.byte	0x03, 0x5f
        /*0042*/ 	.short	0x0101


	//----- nvinfo : EIATTR_VRC_CTA_INIT_COUNT
	.align		4
        /*0044*/ 	.byte	0x02, 0x4a
	.zero		1
	.zero		1


	//----- nvinfo : EIATTR_EXIT_INSTR_OFFSETS
	.align		4
        /*0048*/ 	.byte	0x04, 0x1c
        /*004a*/ 	.short	(.L_177 - .L_176)


	//   ....[0]....
.L_176:
        /*004c*/ 	.word	0x00000120


	//   ....[1]....
        /*0050*/ 	.word	0x00000380


	//   ....[2]....
        /*0054*/ 	.word	0x00000b40


	//   ....[3]....
        /*0058*/ 	.word	0x00000bd0


	//   ....[4]....
        /*005c*/ 	.word	0x00000c70


	//----- nvinfo : EIATTR_CRS_STACK_SIZE
	.align		4
.L_177:
        /*0060*/ 	.byte	0x04, 0x1e
        /*0062*/ 	.short	(.L_179 - .L_178)
.L_178:
        /*0064*/ 	.word	0x00000000


	//----- nvinfo : EIATTR_CBANK_PARAM_SIZE
	.align		4
.L_179:
        /*0068*/ 	.byte	0x03, 0x19
        /*006a*/ 	.short	0x0018


	//----- nvinfo : EIATTR_PARAM_CBANK
	.align		4
        /*006c*/ 	.byte	0x04, 0x0a
        /*006e*/ 	.short	(.L_181 - .L_180)
	.align		4
.L_180:
        /*0070*/ 	.word	index@(.nv.constant0._Z19threads_copy_kernelIsLi16EEvPKT_PS0_m)
        /*0074*/ 	.short	0x0380
        /*0076*/ 	.short	0x0018


	//----- nvinfo : EIATTR_SW_WAR
	.align		4
.L_181:
        /*0078*/ 	.byte	0x04, 0x36
        /*007a*/ 	.short	(.L_183 - .L_182)
.L_182:
        /*007c*/ 	.word	0x00000008
.L_183:


//--------------------- .nv.info._Z19threads_copy_kernelIsLi8EEvPKT_PS0_m --------------------------
	.section	.nv.info._Z19threads_copy_kernelIsLi8EEvPKT_PS0_m,"",@"SHT_CUDA_INFO"
	.sectionflags	@""
	.align	4


	//----- nvinfo : EIATTR_CUDA_API_VERSION
	.align		4
        /*0000*/ 	.byte	0x04, 0x37
        /*0002*/ 	.short	(.L_185 - .L_184)
.L_184:
        /*0004*/ 	.word	0x00000082


	//----- nvinfo : EIATTR_KPARAM_INFO
	.align		4
.L_185:
        /*0008*/ 	.byte	0x04, 0x17
        /*000a*/ 	.short	(.L_187 - .L_186)
.L_186:
        /*000c*/ 	.word	0x00000000
        /*0010*/ 	.short	0x0002
        /*0012*/ 	.short	0x0010
        /*0014*/ 	.byte	0x00, 0xf0, 0x21, 0x00


	//----- nvinfo : EIATTR_KPARAM_INFO
	.align		4
.L_187:
        /*0018*/ 	.byte	0x04, 0x17
        /*001a*/ 	.short	(.L_189 - .L_188)
.L_188:
        /*001c*/ 	.word	0x00000000
        /*0020*/ 	.short	0x0001
        /*0022*/ 	.short	0x0008
        /*0024*/ 	.byte	0x00, 0xf5, 0x21, 0x00


	//----- nvinfo : EIATTR_KPARAM_INFO
	.align		4
.L_189:
        /*0028*/ 	.byte	0x04, 0x17
        /*002a*/ 	.short	(.L_191 - .L_190)
.L_190:
        /*002c*/ 	.word	0x00000000
        /*0030*/ 	.short	0x0000
        /*0032*/ 	.short	0x0000
        /*0034*/ 	.byte	0x00, 0xf5, 0x21, 0x00


	//----- nvinfo : EIATTR_SPARSE_MMA_MASK
	.align		4
.L_191:
        /*0038*/ 	.byte	0x03, 0x50
        /*003a*/ 	.short	0x0000


	//----- nvinfo : EIATTR_MAXREG_COUNT
	.align		4
        /*003c*/ 	.byte	0x03, 0x1b
        /*003e*/ 	.short	0x00ff


	//----- nvinfo : EIATTR_MERCURY_ISA_VERSION
	.align		4
        /*0040*/ 	.byte	0x03, 0x5f
        /*0042*/ 	.short	0x0101


	//----- nvinfo : EIATTR_VRC_CTA_INIT_COUNT
	.align		4
        /*0044*/ 	.byte	0x02, 0x4a
	.zero		1
	.zero		1


	//----- nvinfo : EIATTR_EXIT_INSTR_OFFSETS
	.align		4
        /*0048*/ 	.byte	0x04, 0x1c
        /*004a*/ 	.short	(.L_193 - .L_192)


	//   ....[0]....
.L_192:
        /*004c*/ 	.word	0x00000120


	//   ....[1]....
        /*0050*/ 	.word	0x00000380


	//   ....[2]....
        /*0054*/ 	.word	0x00000b40


	//   ....[3]....
        /*0058*/ 	.word	0x00000bd0


	//   ....[4]....
        /*005c*/ 	.word	0x00000c70


	//----- nvinfo : EIATTR_CRS_STACK_SIZE
	.align		4
.L_193:
        /*0060*/ 	.byte	0x04, 0x1e
        /*0062*/ 	.short	(.L_195 - .L_194)
.L_194:
        /*0064*/ 	.word	0x00000000


	//----- nvinfo : EIATTR_CBANK_PARAM_SIZE
	.align		4
.L_195:
        /*0068*/ 	.byte	0x03, 0x19
        /*006a*/ 	.short	0x0018


	//----- nvinfo : EIATTR_PARAM_CBANK
	.align		4
        /*006c*/ 	.byte	0x04, 0x0a
        /*006e*/ 	.short	(.L_197 - .L_196)
	.align		4
.L_196:
        /*0070*/ 	.word	index@(.nv.constant0._Z19threads_copy_kernelIsLi8EEvPKT_PS0_m)
        /*0074*/ 	.short	0x0380
        /*0076*/ 	.short	0x0018


	//----- nvinfo : EIATTR_SW_WAR
	.align		4
.L_197:
        /*0078*/ 	.byte	0x04, 0x36
        /*007a*/ 	.short	(.L_199 - .L_198)
.L_198:
        /*007c*/ 	.word	0x00000008
.L_199:


//--------------------- .nv.info._Z19threads_copy_kernelIsLi4EEvPKT_PS0_m --------------------------
	.section	.nv.info._Z19threads_copy_kernelIsLi4EEvPKT_PS0_m,"",@"SHT_CUDA_INFO"
	.sectionflags	@""
	.align	4


	//----- nvinfo : EIATTR_CUDA_API_VERSION
	.align		4
        /*0000*/ 	.byte	0x04, 0x37
        /*0002*/ 	.short	(.L_201 - .L_200)
.L_200:
        /*0004*/ 	.word	0x00000082


	//----- nvinfo : EIATTR_KPARAM_INFO
	.align		4
.L_201:
        /*0008*/ 	.byte	0x04, 0x17
        /*000a*/ 	.short	(.L_203 - .L_202)
.L_202:
        /*000c*/ 	.word	0x00000000
        /*0010*/ 	.short	0x0002
        /*0012*/ 	.short	0x0010
        /*0014*/ 	.byte	0x00, 0xf0, 0x21, 0x00


	//----- nvinfo : EIATTR_KPARAM_INFO
	.align		4
.L_203:
        /*0018*/ 	.byte	0x04, 0x17
        /*001a*/ 	.short	(.L_205 - .L_204)
.L_204:
        /*001c*/ 	.word	0x00000000
        /*0020*/ 	.short	0x0001
        /*0022*/ 	.short	0x0008
        /*0024*/ 	.byte	0x00, 0xf5, 0x21, 0x00


	//----- nvinfo : EIATTR_KPARAM_INFO
	.align		4
.L_205:
        /*0028*/ 	.byte	0x04, 0x17
        /*002a*/ 	.short	(.L_207 - .L_206)
.L_206:
        /*002c*/ 	.word	0x00000000
        /*0030*/ 	.short	0x0000
        /*0032*/ 	.short	0x0000
        /*0034*/ 	.byte	0x00, 0xf5, 0x21, 0x00


	//----- nvinfo : EIATTR_SPARSE_MMA_MASK
	.align		4
.L_207:
        /*0038*/ 	.byte	0x03, 0x50
        /*003a*/ 	.short	0x0000


	//----- nvinfo : EIATTR_MAXREG_COUNT
	.align		4
        /*003c*/ 	.byte	0x03, 0x1b
        /*003e*/ 	.short	0x00ff


	//----- nvinfo : EIATTR_MERCURY_ISA_VERSION
	.align		4
        /*0040*/ 	.byte	0x03, 0x5f
        /*0042*/ 	.short	0x0101


	//----- nvinfo : EIATTR_VRC_CTA_INIT_COUNT
	.align		4
        /*0044*/ 	.byte	0x02, 0x4a
	.zero		1
	.zero		1


	//----- nvinfo : EIATTR_EXIT_INSTR_OFFSETS
	.align		4
        /*0048*/ 	.byte	0x04, 0x1c
        /*004a*/ 	.short	(.L_209 - .L_208)


	//   ....[0]....
.L_208:
        /*004c*/ 	.word	0x00000120


	//   ....[1]....
        /*0050*/ 	.word	0x00000380


	//   ....[2]....
        /*0054*/ 	.word	0x00000b40


	//   ....[3]....
        /*0058*/ 	.word	0x00000bd0


	//   ....[4]....
        /*005c*/ 	.word	0x00000c70


	//----- nvinfo : EIATTR_CRS_STACK_SIZE
	.align		4
.L_209:
        /*0060*/ 	.byte	0x04, 0x1e
        /*0062*/ 	.short	(.L_211 - .L_210)
.L_210:
        /*0064*/ 	.word	0x00000000


	//----- nvinfo : EIATTR_CBANK_PARAM_SIZE
	.align		4
.L_211:
        /*0068*/ 	.byte	0x03, 0x19
        /*006a*/ 	.short	0x0018


	//----- nvinfo : EIATTR_PARAM_CBANK
	.align		4
        /*006c*/ 	.byte	0x04, 0x0a
        /*006e*/ 	.short	(.L_213 - .L_212)
	.align		4
.L_212:
        /*0070*/ 	.word	index@(.nv.constant0._Z19threads_copy_kernelIsLi4EEvPKT_PS0_m)
        /*0074*/ 	.short	0x0380
        /*0076*/ 	.short	0x0018


	//----- nvinfo : EIATTR_SW_WAR
	.align		4
.L_213:
        /*0078*/ 	.byte	0x04, 0x36
        /*007a*/ 	.short	(.L_215 - .L_214)
.L_214:
        /*007c*/ 	.word	0x00000008
.L_215:


//--------------------- .nv.info._Z19threads_copy_kernelIsLi2EEvPKT_PS0_m --------------------------
	.section	.nv.info._Z19threads_copy_kernelIsLi2EEvPKT_PS0_m,"",@"SHT_CUDA_INFO"
	.sectionflags	@""
	.align	4


	//----- nvinfo : EIATTR_CUDA_API_VERSION
	.align		4
        /*0000*/ 	.byte	0x04, 0x37
        /*0002*/ 	.short	(.L_217 - .L_216)
.L_216:
        /*0004*/ 	.word	0x00000082


	//----- nvinfo : EIATTR_KPARAM_INFO
	.align		4
.L_217:
        /*0008*/ 	.byte	0x04, 0x17
        /*000a*/ 	.short	(.L_219 - .L_218)
.L_218:
        /*000c*/ 	.word	0x00000000
        /*0010*/ 	.short	0x0002
        /*0012*/ 	.short	0x0010
        /*0014*/ 	.byte	0x00, 0xf0, 0x21, 0x00


	//----- nvinfo : EIATTR_KPARAM_INFO
	.align		4
.L_219:
        /*0018*/ 	.byte	0x04, 0x17
        /*001a*/ 	.short	(.L_221 - .L_220)
.L_220:
        /*001c*/ 	.word	0x00000000
        /*0020*/ 	.short	0x0001
        /*0022*/ 	.short	0x0008
        /*0024*/ 	.byte	0x00, 0xf5, 0x21, 0x00


	//----- nvinfo : EIATTR_KPARAM_INFO
	.align		4
.L_221:
        /*0028*/ 	.byte	0x04, 0x17
        /*002a*/ 	.short	(.L_223 - .L_222)
.L_222:
        /*002c*/ 	.word	0x00000000
        /*0030*/ 	.short	0x0000
        /*0032*/ 	.short	0x0000
        /*0034*/ 	.byte	0x00, 0xf5, 0x21, 0x00


	//----- nvinfo : EIATTR_SPARSE_MMA_MASK
	.align		4
.L_223:
        /*0038*/ 	.byte	0x03, 0x50
        /*003a*/ 	.short	0x0000


	//----- nvinfo : EIATTR_MAXREG_COUNT
	.align		4
        /*003c*/ 	.byte	0x03, 0x1b
        /*003e*/ 	.short	0x00ff


	//----- nvinfo : EIATTR_MERCURY_ISA_VERSION
	.align		4
        /*0040*/ 	.byte	0x03, 0x5f
        /*0042*/ 	.short	0x0101


	//----- nvinfo : EIATTR_VRC_CTA_INIT_COUNT
	.align		4
        /*0044*/ 	.byte	0x02, 0x4a
	.zero		1
	.zero		1


	//----- nvinfo : EIATTR_EXIT_INSTR_OFFSETS
	.align		4
        /*0048*/ 	.byte	0x04, 0x1c
        /*004a*/ 	.short	(.L_225 - .L_224)


	//   ....[0]....
.L_224:
        /*004c*/ 	.word	0x00000120


	//   ....[1]....
        /*0050*/ 	.word	0x00000380


	//   ....[2]....
        /*0054*/ 	.word	0x00000b40


	//   ....[3]....
        /*0058*/ 	.word	0x00000bd0


	//   ....[4]....
        /*005c*/ 	.word	0x00000c70


	//----- nvinfo : EIATTR_CRS_STACK_SIZE
	.align		4
.L_225:
        /*0060*/ 	.byte	0x04, 0x1e
        /*0062*/ 	.short	(.L_227 - .L_226)
.L_226:
        /*0064*/ 	.word	0x00000000


	//----- nvinfo : EIATTR_CBANK_PARAM_SIZE
	.align		4
.L_227:
        /*0068*/ 	.byte	0x03, 0x19
        /*006a*/ 	.short	0x0018


	//----- nvinfo : EIATTR_PARAM_CBANK
	.align		4
        /*006c*/ 	.byte	0x04, 0x0a
        /*006e*/ 	.short	(.L_229 - .L_228)
	.align		4
.L_228:
        /*0070*/ 	.word	index@(.nv.constant0._Z19threads_copy_kernelIsLi2EEvPKT_PS0_m)
        /*0074*/ 	.short	0x0380
        /*0076*/ 	.short	0x0018


	//----- nvinfo : EIATTR_SW_WAR
	.align		4
.L_229:
        /*0078*/ 	.byte	0x04, 0x36
        /*007a*/ 	.short	(.L_231 - .L_230)
.L_230:
        /*007c*/ 	.word	0x00000008
.L_231:


//--------------------- .nv.info._Z19threads_copy_kernelIsLi1EEvPKT_PS0_m --------------------------
	.section	.nv.info._Z19threads_copy_kernelIsLi1EEvPKT_PS0_m,"",@"SHT_CUDA_INFO"
	.sectionflags	@""
	.align	4


	//----- nvinfo : EIATTR_CUDA_API_VERSION
	.align		4
        /*0000*/ 	.byte	0x04, 0x37
        /*0002*/ 	.short	(.L_233 - .L_232)
.L_232:
        /*0004*/ 	.word	0x00000082


	//----- nvinfo : EIATTR_KPARAM_INFO
	.align		4
.L_233:
        /*0008*/ 	.byte	0x04, 0x17
        /*000a*/ 	.short	(.L_235 - .L_234)
.L_234:
        /*000c*/ 	.word	0x00000000
        /*0010*/ 	.short	0x0002
        /*0012*/ 	.short	0x0010
        /*0014*/ 	.byte	0x00, 0xf0, 0x21, 0x00


	//----- nvinfo : EIATTR_KPARAM_INFO
	.align		4
.L_235:
        /*0018*/ 	.byte	0x04, 0x17
        /*001a*/ 	.short	(.L_237 - .L_236)
.L_236:
        /*001c*/ 	.word	0x00000000
        /*0020*/ 	.short	0x0001
        /*0022*/ 	.short	0x0008
        /*0024*/ 	.byte	0x00, 0xf5, 0x21, 0x00


	//----- nvinfo : EIATTR_KPARAM_INFO
	.align		4
.L_237:
        /*0028*/ 	.byte	0x04, 0x17
        /*002a*/ 	.short	(.L_239 - .L_238)
.L_238:
        /*002c*/ 	.word	0x00000000
        /*0030*/ 	.short	0x0000
        /*0032*/ 	.short	0x0000
        /*0034*/ 	.byte	0x00, 0xf5, 0x21, 0x00


	//----- nvinfo : EIATTR_SPARSE_MMA_MASK
	.align		4
.L_239:
        /*0038*/ 	.byte	0x03, 0x50
        /*003a*/ 	.short	0x0000


	//----- nvinfo : EIATTR_MAXREG_COUNT
	.align		4
        /*003c*/ 	.byte	0x03, 0x1b
        /*003e*/ 	.short	0x00ff


	//----- nvinfo : EIATTR_MERCURY_ISA_VERSION
	.align		4
        /*0040*/ 	.byte	0x03, 0x5f
        /*0042*/ 	.short	0x0101


	//----- nvinfo : EIATTR_VRC_CTA_INIT_COUNT
	.align		4
        /*0044*/ 	.byte	0x02, 0x4a
	.zero		1
	.zero		1


	//----- nvinfo : EIATTR_EXIT_INSTR_OFFSETS
	.align		4
        /*0048*/ 	.byte	0x04, 0x1c
        /*004a*/ 	.short	(.L_241 - .L_240)


	//   ....[0]....
.L_240:
        /*004c*/ 	.word	0x00000090


	//   ....[1]....
        /*0050*/ 	.word	0x00000140


	//----- nvinfo : EIATTR_CBANK_PARAM_SIZE
	.align		4
.L_241:
        /*0054*/ 	.byte	0x03, 0x19
        /*0056*/ 	.short	0x0018


	//----- nvinfo : EIATTR_PARAM_CBANK
	.align		4
        /*0058*/ 	.byte	0x04, 0x0a
        /*005a*/ 	.short	(.L_243 - .L_242)
	.align		4
.L_242:
        /*005c*/ 	.word	index@(.nv.constant0._Z19threads_copy_kernelIsLi1EEvPKT_PS0_m)
        /*0060*/ 	.short	0x0380
        /*0062*/ 	.short	0x0018


	//----- nvinfo : EIATTR_SW_WAR
	.align		4
.L_243:
        /*0064*/ 	.byte	0x04, 0x36
        /*0066*/ 	.short	(.L_245 - .L_244)
.L_244:
        /*0068*/ 	.word	0x00000008
.L_245:


//--------------------- .nv.info._Z19threads_copy_kernelIiLi16EEvPKT_PS0_m --------------------------
	.section	.nv.info._Z19threads_copy_kernelIiLi16EEvPKT_PS0_m,"",@"SHT_CUDA_INFO"
	.sectionflags	@""
	.align	4


	//----- nvinfo : EIATTR_CUDA_API_VERSION
	.align		4
        /*0000*/ 	.byte	0x04, 0x37
        /*0002*/ 	.short	(.L_247 - .L_246)
.L_246:
        /*0004*/ 	.word	0x00000082


	//----- nvinfo : EIATTR_KPARAM_INFO
	.align		4
.L_247:
        /*0008*/ 	.byte	0x04, 0x17
        /*000a*/ 	.short	(.L_249 - .L_248)
.L_248:
        /*000c*/ 	.word	0x00000000
        /*0010*/ 	.short	0x0002
        /*0012*/ 	.short	0x0010
        /*0014*/ 	.byte	0x00, 0xf0, 0x21, 0x00


	//----- nvinfo : EIATTR_KPARAM_INFO
	.align		4
.L_249:
        /*0018*/ 	.byte	0x04, 0x17
        /*001a*/ 	.short	(.L_251 - .L_250)
.L_250:
        /*001c*/ 	.word	0x00000000
        /*0020*/ 	.short	0x0001
        /*0022*/ 	.short	0x0008
        /*0024*/ 	.byte	0x00, 0xf5, 0x21, 0x00


	//----- nvinfo : EIATTR_KPARAM_INFO
	.align		4
.L_251:
        /*0028*/ 	.byte	0x04, 0x17
        /*002a*/ 	.short	(.L_253 - .L_252)
.L_252:
        /*002c*/ 	.word	0x00000000
        /*0030*/ 	.short	0x0000
        /*0032*/ 	.short	0x0000
        /*0034*/ 	.byte	0x00, 0xf5, 0x21, 0x00


	//----- nvinfo : EIATTR_SPARSE_MMA_MASK
	.align		4
.L_253:
        /*0038*/ 	.byte	0x03, 0x50
        /*003a*/ 	.short	0x0000


	//----- nvinfo : EIATTR_MAXREG_COUNT
	.align		4
        /*003c*/ 	.byte	0x03, 0x1b
        /*003e*/ 	.short	0x00ff


	//----- nvinfo : EIATTR_MERCURY_ISA_VERSION
	.align		4
        /*0040*/ 	.byte	0x03, 0x5f
        /*0042*/ 	.short	0x0101


	//----- nvinfo : EIATTR_VRC_CTA_INIT_COUNT
	.align		4
        /*0044*/ 	.byte	0x02, 0x4a
	.zero		1
	.zero		1


	//----- nvinfo : EIATTR_EXIT_INSTR_OFFSETS
	.align		4
        /*0048*/ 	.byte	0x04, 0x1c
        /*004a*/ 	.short	(.L_255 - .L_254)


	//   ....[0]....
.L_254:
        /*004c*/ 	.word	0x00000120


	//   ....[1]....
        /*0050*/ 	.word	0x00000380


	//   ....[2]....
        /*0054*/ 	.word	0x00000b40


	//   ....[3]....
        /*0058*/ 	.word	0x00000bd0


	//   ....[4]....
        /*005c*/ 	.word	0x00000c90


	//----- nvinfo : EIATTR_CRS_STACK_SIZE
	.align		4
.L_255:
        /*0060*/ 	.byte	0x04, 0x1e
        /*0062*/ 	.short	(.L_257 - .L_256)
.L_256:
        /*0064*/ 	.word	0x00000000


	//----- nvinfo : EIATTR_CBANK_PARAM_SIZE
	.align		4
.L_257:
        /*0068*/ 	.byte	0x03, 0x19
        /*006a*/ 	.short	0x0018


	//----- nvinfo : EIATTR_PARAM_CBANK
	.align		4
        /*006c*/ 	.byte	0x04, 0x0a
        /*006e*/ 	.short	(.L_259 - .L_258)
	.align		4
.L_258:
        /*0070*/ 	.word	index@(.nv.constant0._Z19threads_copy_kernelIiLi16EEvPKT_PS0_m)
        /*0074*/ 	.short	0x0380
        /*0076*/ 	.short	0x0018


	//----- nvinfo : EIATTR_SW_WAR
	.align		4
.L_259:
        /*0078*/ 	.byte	0x04, 0x36
        /*007a*/ 	.short	(.L_261 - .L_260)
.L_260:
        /*007c*/ 	.word	0x00000008
.L_261:


//--------------------- .nv.info._Z19threads_copy_kernelIiLi8EEvPKT_PS0_m --------------------------
	.section	.nv.info._Z19threads_copy_kernelIiLi8EEvPKT_PS0_m,"",@"SHT_CUDA_INFO"
	.sectionflags	@""
	.align	4


	//----- nvinfo : EIATTR_CUDA_API_VERSION
	.align		4
        /*0000*/ 	.byte	0x04, 0x37
        /*0002*/ 	.short	(.L_263 - .L_262)
.L_262:
        /*0004*/ 	.word	0x00000082


	//----- nvinfo : EIATTR_KPARAM_INFO
	.align		4
.L_263:
        /*0008*/ 	.byte	0x04, 0x17
        /*000a*/ 	.short	(.L_265 - .L_264)
.L_264:
        /*000c*/ 	.word	0x00000000
        /*0010*/ 	.short	0x0002
        /*0012*/ 	.short	0x0010
        /*0014*/ 	.byte	0x00, 0xf0, 0x21, 0x00


	//----- nvinfo : EIATTR_KPARAM_INFO
	.align		4
.L_265:
        /*0018*/ 	.byte	0x04, 0x17
        /*001a*/ 	.short	(.L_267 - .L_266)
.L_266:
        /*001c*/ 	.word	0x00000000
        /*0020*/ 	.short	0x0001
        /*0022*/ 	.short	0x0008
        /*0024*/ 	.byte	0x00, 0xf5, 0x21, 0x00


	//----- nvinfo : EIATTR_KPARAM_INFO
	.align		4
.L_267:
        /*0028*/ 	.byte	0x04, 0x17
        /*002a*/ 	.short	(.L_269 - .L_268)
.L_268:
        /*002c*/ 	.word	0x00000000
        /*0030*/ 	.short	0x0000
        /*0032*/ 	.short	0x0000
        /*0034*/ 	.byte	0x00, 0xf5, 0x21, 0x00


	//----- nvinfo : EIATTR_SPARSE_MMA_MASK
	.align		4
.L_269:
        /*0038*/ 	.byte	0x03, 0x50
        /*003a*/ 	.short	0x0000


	//----- nvinfo : EIATTR_MAXREG_COUNT
	.align		4
        /*003c*/ 	.byte	0x03, 0x1b
        /*003e*/ 	.short	0x00ff


	//----- nvinfo : EIATTR_MERCURY_ISA_VERSION
	.align		4
        /*0040*/ 	.byte	0x03, 0x5f
        /*0042*/ 	.short	0x0101


	//----- nvinfo : EIATTR_VRC_CTA_INIT_COUNT
	.align		4
        /*0044*/ 	.byte	0x02, 0x4a
	.zero		1
	.zero		1


	//----- nvinfo : EIATTR_EXIT_INSTR_OFFSETS
	.align		4
        /*0048*/ 	.byte	0x04, 0x1c
        /*004a*/ 	.short	(.L_271 - .L_270)


	//   ....[0]....
.L_270:
        /*004c*/ 	.word	0x00000120


	//   ....[1]....
        /*0050*/ 	.word	0x00000380


	//   ....[2]....
        /*0054*/ 	.word	0x00000b40


	//   ....[3]....
        /*0058*/ 	.word	0x00000bd0


	//   ....[4]....
        /*005c*/ 	.word	0x00000c70


	//----- nvinfo : EIATTR_CRS_STACK_SIZE
	.align		4
.L_271:
        /*0060*/ 	.byte	0x04, 0x1e
        /*0062*/ 	.short	(.L_273 - .L_272)
.L_272:
        /*0064*/ 	.word	0x00000000


	//----- nvinfo : EIATTR_CBANK_PARAM_SIZE
	.align		4
.L_273:
        /*0068*/ 	.byte	0x03, 0x19
        /*006a*/ 	.short	0x0018


	//----- nvinfo : EIATTR_PARAM_CBANK
	.align		4
        /*006c*/ 	.byte	0x04, 0x0a
        /*006e*/ 	.short	(.L_275 - .L_274)
	.align		4
.L_274:
        /*0070*/ 	.word	index@(.nv.constant0._Z19threads_copy_kernelIiLi8EEvPKT_PS0_m)
        /*0074*/ 	.short	0x0380
        /*0076*/ 	.short	0x0018


	//----- nvinfo : EIATTR_SW_WAR
	.align		4
.L_275:
        /*0078*/ 	.byte	0x04, 0x36
        /*007a*/ 	.short	(.L_277 - .L_276)
.L_276:
        /*007c*/ 	.word	0x00000008
.L_277:


//--------------------- .nv.info._Z19threads_copy_kernelIiLi4EEvPKT_PS0_m --------------------------
	.section	.nv.info._Z19threads_copy_kernelIiLi4EEvPKT_PS0_m,"",@"SHT_CUDA_INFO"
	.sectionflags	@""
	.align	4


	//----- nvinfo : EIATTR_CUDA_API_VERSION
	.align		4
        /*0000*/ 	.byte	0x04, 0x37
        /*0002*/ 	.short	(.L_279 - .L_278)
.L_278:
        /*0004*/ 	.word	0x00000082


	//----- nvinfo : EIATTR_KPARAM_INFO
	.align		4
.L_279:
        /*0008*/ 	.byte	0x04, 0x17
        /*000a*/ 	.short	(.L_281 - .L_280)
.L_280:
        /*000c*/ 	.word	0x00000000
        /*0010*/ 	.short	0x0002
        /*0012*/ 	.short	0x0010
        /*0014*/ 	.byte	0x00, 0xf0, 0x21, 0x00


	//----- nvinfo : EIATTR_KPARAM_INFO
	.align		4
.L_281:
        /*0018*/ 	.byte	0x04, 0x17
        /*001a*/ 	.short	(.L_283 - .L_282)
.L_282:
        /*001c*/ 	.word	0x00000000
        /*0020*/ 	.short	0x0001
        /*0022*/ 	.short	0x0008
        /*0024*/ 	.byte	0x00, 0xf5, 0x21, 0x00


	//----- nvinfo : EIATTR_KPARAM_INFO
	.align		4
.L_283:
        /*0028*/ 	.byte	0x04, 0x17
        /*002a*/ 	.short	(.L_285 - .L_284)
.L_284:
        /*002c*/ 	.word	0x00000000
        /*0030*/ 	.short	0x0000
        /*0032*/ 	.short	0x0000
        /*0034*/ 	.byte	0x00, 0xf5, 0x21, 0x00


	//----- nvinfo : EIATTR_SPARSE_MMA_MASK
	.align		4
.L_285:
        /*0038*/ 	.byte	0x03, 0x50
        /*003a*/ 	.short	0x0000


	//----- nvinfo : EIATTR_MAXREG_COUNT
	.align		4
        /*003c*/ 	.byte	0x03, 0x1b
        /*003e*/ 	.short	0x00ff


	//----- nvinfo : EIATTR_MERCURY_ISA_VERSION
	.align		4
        /*0040*/ 	.byte	0x03, 0x5f
        /*0042*/ 	.short	0x0101


	//----- nvinfo : EIATTR_VRC_CTA_INIT_COUNT
	.align		4
        /*0044*/ 	.byte	0x02, 0x4a
	.zero		1
	.zero		1


	//----- nvinfo : EIATTR_EXIT_INSTR_OFFSETS
	.align		4
        /*0048*/ 	.byte	0x04, 0x1c
        /*004a*/ 	.short	(.L_287 - .L_286)


	//   ....[0]....
.L_286:
        /*004c*/ 	.word	0x00000120


	//   ....[1]....
        /*0050*/ 	.word	0x00000380


	//   ....[2]....
        /*0054*/ 	.word	0x00000b40


	//   ....[3]....
        /*0058*/ 	.word	0x00000bd0


	//   ....[4]....
        /*005c*/ 	.word	0x00000c70


	//----- nvinfo : EIATTR_CRS_STACK_SIZE
	.align		4
.L_287:
        /*0060*/ 	.byte	0x04, 0x1e
        /*0062*/ 	.short	(.L_289 - .L_288)
.L_288:
        /*0064*/ 	.word	0x00000000


	//----- nvinfo : EIATTR_CBANK_PARAM_SIZE
	.align		4
.L_289:
        /*0068*/ 	.byte	0x03, 0x19
        /*006a*/ 	.short	0x0018


	//----- nvinfo : EIATTR_PARAM_CBANK
	.align		4
        /*006c*/ 	.byte	0x04, 0x0a
        /*006e*/ 	.short	(.L_291 - .L_290)
	.align		4
.L_290:
        /*0070*/ 	.word	index@(.nv.constant0._Z19threads_copy_kernelIiLi4EEvPKT_PS0_m)
        /*0074*/ 	.short	0x0380
        /*0076*/ 	.short	0x0018


	//----- nvinfo : EIATTR_SW_WAR
	.align		4
.L_291:
        /*0078*/ 	.byte	0x04, 0x36
        /*007a*/ 	.short	(.L_293 - .L_292)
.L_292:
        /*007c*/ 	.word	0x00000008
.L_293:


//--------------------- .nv.info._Z19threads_copy_kernelIiLi2EEvPKT_PS0_m --------------------------
	.section	.nv.info._Z19threads_copy_kernelIiLi2EEvPKT_PS0_m,"",@"SHT_CUDA_INFO"
	.sectionflags	@""
	.align	4


	//----- nvinfo : EIATTR_CUDA_API_VERSION
	.align		4
        /*0000*/ 	.byte	0x04, 0x37
        /*0002*/ 	.short	(.L_295 - .L_294)
.L_294:
        /*0004*/ 	.word	0x00000082


	//----- nvinfo : EIATTR_KPARAM_INFO
	.align		4
.L_295:
        /*0008*/ 	.byte	0x04, 0x17
        /*000a*/ 	.short	(.L_297 - .L_296)
.L_296:
        /*000c*/ 	.word	0x00000000
        /*0010*/ 	.short	0x0002
        /*0012*/ 	.short	0x0010
        /*0014*/ 	.byte	0x00, 0xf0, 0x21, 0x00


	//----- nvinfo : EIATTR_KPARAM_INFO
	.align		4
.L_297:
        /*0018*/ 	.byte	0x04, 0x17
        /*001a*/ 	.short	(.L_299 - .L_298)
.L_298:
        /*001c*/ 	.word	0x00000000
        /*0020*/ 	.short	0x0001
        /*0022*/ 	.short	0x0008
        /*0024*/ 	.byte	0x00, 0xf5, 0x21, 0x00


	//----- nvinfo : EIATTR_KPARAM_INFO
	.align		4
.L_299:
        /*0028*/ 	.byte	0x04, 0x17
        /*002a*/ 	.short	(.L_301 - .L_300)
.L_300:
        /*002c*/ 	.word	0x00000000
        /*0030*/ 	.short	0x0000
        /*0032*/ 	.short	0x0000
        /*0034*/ 	.byte	0x00, 0xf5, 0x21, 0x00


	//----- nvinfo : EIATTR_SPARSE_MMA_MASK
	.align		4
.L_301:
        /*0038*/ 	.byte	0x03, 0x50
        /*003a*/ 	.short	0x0000


	//----- nvinfo : EIATTR_MAXREG_COUNT
	.align		4
        /*003c*/ 	.byte	0x03, 0x1b
        /*003e*/ 	.short	0x00ff


	//----- nvinfo : EIATTR_MERCURY_ISA_VERSION
	.align		4
        /*0040*/ 	.byte	0x03, 0x5f
        /*0042*/ 	.short	0x0101


	//----- nvinfo : EIATTR_VRC_CTA_INIT_COUNT
	.align		4
        /*0044*/ 	.byte	0x02, 0x4a
	.zero		1
	.zero		1


	//----- nvinfo : EIATTR_EXIT_INSTR_OFFSETS
	.align		4
        /*0048*/ 	.byte	0x04, 0x1c
        /*004a*/ 	.short	(.L_303 - .L_302)


	//   ....[0]....
.L_302:
        /*004c*/ 	.word	0x00000120


	//   ....[1]....
        /*0050*/ 	.word	0x00000380


	//   ....[2]....
        /*0054*/ 	.word	0x00000b40


	//   ....[3]....
        /*0058*/ 	.word	0x00000bd0


	//   ....[4]....
        /*005c*/ 	.word	0x00000c70


	//----- nvinfo : EIATTR_CRS_STACK_SIZE
	.align		4
.L_303:
        /*0060*/ 	.byte	0x04, 0x1e
        /*0062*/ 	.short	(.L_305 - .L_304)
.L_304:
        /*0064*/ 	.word	0x00000000


	//----- nvinfo : EIATTR_CBANK_PARAM_SIZE
	.align		4
.L_305:
        /*0068*/ 	.byte	0x03, 0x19
        /*006a*/ 	.short	0x0018


	//----- nvinfo : EIATTR_PARAM_CBANK
	.align		4
        /*006c*/ 	.byte	0x04, 0x0a
        /*006e*/ 	.short	(.L_307 - .L_306)
	.align		4
.L_306:
        /*0070*/ 	.word	index@(.nv.constant0._Z19threads_copy_kernelIiLi2EEvPKT_PS0_m)
        /*0074*/ 	.short	0x0380
        /*0076*/ 	.short	0x0018


	//----- nvinfo : EIATTR_SW_WAR
	.align		4
.L_307:
        /*0078*/ 	.byte	0x04, 0x36
        /*007a*/ 	.short	(.L_309 - .L_308)
.L_308:
        /*007c*/ 	.word	0x00000008
.L_309:


//--------------------- .nv.info._Z19threads_copy_kernelIiLi1EEvPKT_PS0_m --------------------------
	.section	.nv.info._Z19threads_copy_kernelIiLi1EEvPKT_PS0_m,"",@"SHT_CUDA_INFO"
	.sectionflags	@""
	.align	4


	//----- nvinfo : EIATTR_CUDA_API_VERSION
	.align		4
        /*0000*/ 	.byte	0x04, 0x37
        /*0002*/ 	.short	(.L_311 - .L_310)
.L_310:
        /*0004*/ 	.word	0x00000082


	//----- nvinfo : EIATTR_KPARAM_INFO
	.align		4
.L_311:
        /*0008*/ 	.byte	0x04, 0x17
        /*000a*/ 	.short	(.L_313 - .L_312)
.L_312:
        /*000c*/ 	.word	0x00000000
        /*0010*/ 	.short	0x0002
        /*0012*/ 	.short	0x0010
        /*0014*/ 	.byte	0x00, 0xf0, 0x21, 0x00


	//----- nvinfo : EIATTR_KPARAM_INFO
	.align		4
.L_313:
        /*0018*/ 	.byte	0x04, 0x17
        /*001a*/ 	.short	(.L_315 - .L_314)
.L_314:
        /*001c*/ 	.word	0x00000000
        /*0020*/ 	.short	0x0001
        /*0022*/ 	.short	0x0008
        /*0024*/ 	.byte	0x00, 0xf5, 0x21, 0x00


	//----- nvinfo : EIATTR_KPARAM_INFO
	.align		4
.L_315:
        /*0028*/ 	.byte	0x04, 0x17
        /*002a*/ 	.short	(.L_317 - .L_316)
.L_316:
        /*002c*/ 	.word	0x00000000
        /*0030*/ 	.short	0x0000
        /*0032*/ 	.short	0x0000
        /*0034*/ 	.byte	0x00, 0xf5, 0x21, 0x00


	//----- nvinfo : EIATTR_SPARSE_MMA_MASK
	.align		4
.L_317:
        /*0038*/ 	.byte	0x03, 0x50
        /*003a*/ 	.short	0x0000


	//----- nvinfo : EIATTR_MAXREG_COUNT
	.align		4
        /*003c*/ 	.byte	0x03, 0x1b
        /*003e*/ 	.short	0x00ff


	//----- nvinfo : EIATTR_MERCURY_ISA_VERSION
	.align		4
        /*0040*/ 	.byte	0x03, 0x5f
        /*0042*/ 	.short	0x0101


	//----- nvinfo : EIATTR_VRC_CTA_INIT_COUNT
	.align		4
        /*0044*/ 	.byte	0x02, 0x4a
	.zero		1
	.zero		1


	//----- nvinfo : EIATTR_EXIT_INSTR_OFFSETS
	.align		4
        /*0048*/ 	.byte	0x04, 0x1c
        /*004a*/ 	.short	(.L_319 - .L_318)


	//   ....[0]....
.L_318:
        /*004c*/ 	.word	0x00000090


	//   ....[1]....
        /*0050*/ 	.word	0x00000140


	//----- nvinfo : EIATTR_CBANK_PARAM_SIZE
	.align		4
.L_319:
        /*0054*/ 	.byte	0x03, 0x19
        /*0056*/ 	.short	0x0018


	//----- nvinfo : EIATTR_PARAM_CBANK
	.align		4
        /*0058*/ 	.byte	0x04, 0x0a
        /*005a*/ 	.short	(.L_321 - .L_320)
	.align		4
.L_320:
        /*005c*/ 	.word	index@(.nv.constant0._Z19threads_copy_kernelIiLi1EEvPKT_PS0_m)
        /*0060*/ 	.short	0x0380
        /*0062*/ 	.short	0x0018


	//----- nvinfo : EIATTR_SW_WAR
	.align		4
.L_321:
        /*0064*/ 	.byte	0x04, 0x36
        /*0066*/ 	.short	(.L_323 - .L_322)
.L_322:
        /*0068*/ 	.word	0x00000008
.L_323:


//--------------------- .nv.callgraph             --------------------------
	.section	.nv.callgraph,"",@"SHT_CUDA_CALLGRAPH"
	.align	4
	.sectionentsize	8
	.align		4
        /*0000*/ 	.word	0x00000000
	.align		4
        /*0004*/ 	.word	0xffffffff
	.align		4
        /*0008*/ 	.word	0x00000000
	.align		4
        /*000c*/ 	.word	0xfffffffe
	.align		4
        /*0010*/ 	.word	0x00000000
	.align		4
        /*0014*/ 	.word	0xfffffffd
	.align		4
        /*0018*/ 	.word	0x00000000
	.align		4
        /*001c*/ 	.word	0xfffffffc


//--------------------- .text._Z19threads_copy_kernelIcLi16EEvPKT_PS0_m --------------------------
	.section	.text._Z19threads_copy_kernelIcLi16EEvPKT_PS0_m,"ax",@progbits
	.align	128
        .global         _Z19threads_copy_kernelIcLi16EEvPKT_PS0_m
        .type           _Z19threads_copy_kernelIcLi16EEvPKT_PS0_m,@function
        .size           _Z19threads_copy_kernelIcLi16EEvPKT_PS0_m,(.L_x_98 - _Z19threads_copy_kernelIcLi16EEvPKT_PS0_m)
        .other          _Z19threads_copy_kernelIcLi16EEvPKT_PS0_m,@"STO_CUDA_ENTRY STV_DEFAULT"
_Z19threads_copy_kernelIcLi16EEvPKT_PS0_m:
.text._Z19threads_copy_kernelIcLi16EEvPKT_PS0_m:
[----:B------:R-:W-:Y:S01]  /*0000*/  LDC R1, c[0x0][0x37c] ;  /* 0x0000df00ff017b82 */ /* 0x000fe20000000800 */
[----:B------:R-:W0:Y:S07]  /*0010*/  S2R R7, SR_TID.X ;  /* 0x0000000000077919 */ /* 0x000e2e0000002100 */
[----:B------:R-:W1:Y:S01]  /*0020*/  S2UR UR5, SR_CTAID.X ;  /* 0x00000000000579c3 */ /* 0x000e620000002500 */
[----:B------:R-:W2:Y:S01]  /*0030*/  LDCU UR4, c[0x0][0x360] ;  /* 0x00006c00ff0477ac */ /* 0x000ea20008000800 */
[----:B------:R-:W3:Y:S06]  /*0040*/  LDCU.64 UR6, c[0x0][0x358] ;  /* 0x00006b00ff0677ac */ /* 0x000eec0008000a00 */
[----:B------:R-:W4:Y:S01]  /*0050*/  LDC.64 R2, c[0x0][0x390] ;  /* 0x0000e400ff027b82 */ /* 0x000f220000000a00 */
[----:B------:R-:W3:Y:S01]  /*0060*/  LDCU.128 UR12, c[0x0][0x380] ;  /* 0x00007000ff0c77ac */ /* 0x000ee20008000c00 */
[----:B--2---:R-:W-:-:S04]  /*0070*/  USHF.L.U32 UR4, UR4, 0x4, URZ ;  /* 0x0000000404047899 */ /* 0x004fc800080006ff */
[----:B-1----:R-:W-:Y:S01]  /*0080*/  UIMAD.WIDE.U32 UR4, UR4, UR5, URZ ;  /* 0x00000005040472a5 */ /* 0x002fe2000f8e00ff */
[----:B0-----:R-:W-:-:S05]  /*0090*/  IMAD.SHL.U32 R7, R7, 0x10, RZ ;  /* 0x0000001007077824 */ /* 0x001fca00078e00ff */
[----:B------:R-:W-:-:S04]  /*00a0*/  IADD3 R5, P0, PT, R7, UR4, RZ ;  /* 0x0000000407057c10 */ /* 0x000fc8000ff1e0ff */
[----:B----4-:R-:W-:Y:S01]  /*00b0*/  IADD3 R4, P1, PT, -R5, R2, RZ ;  /* 0x0000000205047210 */ /* 0x010fe20007f3e1ff */
[----:B------:R-:W-:-:S03]  /*00c0*/  IMAD.X R0, RZ, RZ, UR5, P0 ;  /* 0x00000005ff007e24 */ /* 0x000fc600080e06ff */
[----:B------:R-:W-:Y:S01]  /*00d0*/  ISETP.GT.U32.AND P0, PT, R4, 0xf, PT ;  /* 0x0000000f0400780c */ /* 0x000fe20003f04070 */
[----:B------:R-:W-:-:S05]  /*00e0*/  IMAD.X R4, R3, 0x1, ~R0, P1 ;  /* 0x0000000103047824 */ /* 0x000fca00008e0e00 */
[----:B------:R-:W-:-:S13]  /*00f0*/  ISETP.GT.U32.AND.EX P0, PT, R4, RZ, PT, P0 ;  /* 0x000000ff0400720c */ /* 0x000fda0003f04100 */
[----:B---3--:R-:W-:Y:S05]  /*0100*/  @P0 BRA `(.L_x_0) ;  /* 0x0000000000b80947 */ /* 0x008fea0003800000 */
[----:B------:R-:W-:-:S04]  /*0110*/  ISETP.GE.U32.AND P0, PT, R5, R2, PT ;  /* 0x000000020500720c */ /* 0x000fc80003f06070 */
[----:B------:R-:W-:-:S13]  /*0120*/  ISETP.GE.U32.AND.EX P0, PT, R0, R3, PT, P0 ;  /* 0x000000030000720c */ /* 0x000fda0003f06100 */
[----:B------:R-:W-:Y:S05]  /*0130*/  @P0 EXIT ;  /* 0x000000000000094d */ /* 0x000fea0003800000 */
[----:B------:R-:W-:Y:S02]  /*0140*/  LOP3.LUT R4, R2, 0x3, RZ, 0xc0, !PT ;  /* 0x0000000302047812 */ /* 0x000fe400078ec0ff */
[----:B------:R-:W-:Y:S02]  /*0150*/  IADD3 R7, P2, P3, R7, UR4, -R2 ;  /* 0x0000000407077c10 */ /* 0x000fe4000fb5e802 */
[----:B------:R-:W-:Y:S02]  /*0160*/  ISETP.NE.U32.AND P1, PT, R4, RZ, PT ;  /* 0x000000ff0400720c */ /* 0x000fe40003f25070 */
[----:B------:R-:W-:Y:S02]  /*0170*/  ISETP.GT.U32.AND P0, PT, R7, -0x4, PT ;  /* 0xfffffffc0700780c */ /* 0x000fe40003f04070 */
[----:B------:R-:W-:Y:S02]  /*0180*/  ISETP.NE.AND.EX P1, PT, RZ, RZ, PT, P1 ;  /* 0x000000ffff00720c */ /* 0x000fe40003f25310 */
[----:B------:R-:W-:-:S04]  /*0190*/  IADD3.X R6, PT, PT, RZ, UR5, ~R3, P2, P3 ;  /* 0x00000005ff067c10 */ /* 0x000fc800097e6c03 */
[----:B------:R-:W-:-:S07]  /*01a0*/  ISETP.GT.U32.AND.EX P0, PT, R6, -0x1, PT, P0 ;  /* 0xffffffff0600780c */ /* 0x000fce0003f04100 */
[----:B------:R-:W-:Y:S06]  /*01b0*/  @!P1 BRA `(.L_x_1) ;  /* 0x0000000000409947 */ /* 0x000fec0003800000 */
[----:B------:R-:W-:Y:S01]  /*01c0*/  IMAD.MOV.U32 R10, RZ, RZ, RZ ;  /* 0x000000ffff0a7224 */ /* 0x000fe200078e00ff */
[----:B------:R-:W0:Y:S01]  /*01d0*/  LDCU.128 UR8, c[0x0][0x380] ;  /* 0x00007000ff0877ac */ /* 0x000e220008000c00 */
[----:B------:R-:W-:-:S05]  /*01e0*/  NOP ;  /* 0x0000000000007918 */ /* 0x000fca0000000000 */
.L_x_2:
[----:B0-----:R-:W-:-:S04]  /*01f0*/  IADD3 R6, P1, PT, R5, UR8, RZ ;  /* 0x0000000805067c10 */ /* 0x001fc8000ff3e0ff */
[----:B-1----:R-:W-:-:S06]  /*0200*/  IADD3.X R7, PT, PT, R0, UR9, RZ, P1, !PT ;  /* 0x0000000900077c10 */ /* 0x002fcc0008ffe4ff */
[----:B------:R-:W2:Y:S01]  /*0210*/  LDG.E.U8 R7, desc[UR6][R6.64] ;  /* 0x0000000606077981 */ /* 0x000ea2000c1e1100 */
[C---:B------:R-:W-:Y:S02]  /*0220*/  IADD3 R8, P1, PT, R5.reuse, UR10, RZ ;  /* 0x0000000a05087c10 */ /* 0x040fe4000ff3e0ff */
[----:B------:R-:W-:Y:S02]  /*0230*/  IADD3 R5, P2, PT, R5, 0x1, RZ ;  /* 0x0000000105057810 */ /* 0x000fe40007f5e0ff */
[----:B------:R-:W-:Y:S02]  /*0240*/  IADD3.X R9, PT, PT, R0, UR11, RZ, P1, !PT ;  /* 0x0000000b00097c10 */ /* 0x000fe40008ffe4ff */
[----:B------:R-:W-:Y:S01]  /*0250*/  IADD3 R4, P1, PT, R4, -0x1, RZ ;  /* 0xffffffff04047810 */ /* 0x000fe20007f3e0ff */
[----:B------:R-:W-:-:S03]  /*0260*/  IMAD.X R0, RZ, RZ, R0, P2 ;  /* 0x000000ffff007224 */ /* 0x000fc600010e0600 */
[----:B------:R-:W-:Y:S02]  /*0270*/  IADD3.X R10, PT, PT, R10, -0x1, RZ, P1, !PT ;  /* 0xffffffff0a0a7810 */ /* 0x000fe40000ffe4ff */
[----:B------:R-:W-:-:S04]  /*0280*/  ISETP.NE.U32.AND P1, PT, R4, RZ, PT ;  /* 0x000000ff0400720c */ /* 0x000fc80003f25070 */
[----:B------:R-:W-:Y:S01]  /*0290*/  ISETP.NE.AND.EX P1, PT, R10, RZ, PT, P1 ;  /* 0x000000ff0a00720c */ /* 0x000fe20003f25310 */
[----:B--2---:R1:W-:-:S12]  /*02a0*/  STG.E.U8 desc[UR6][R8.64], R7 ;  /* 0x0000000708007986 */ /* 0x0043d8000c101106 */
[----:B------:R-:W-:Y:S05]  /*02b0*/  @P1 BRA `(.L_x_2) ;  /* 0xfffffffc00cc1947 */ /* 0x000fea000383ffff */
.L_x_1:
[----:B------:R-:W-:Y:S05]  /*02c0*/  @P0 EXIT ;  /* 0x000000000000094d */ /* 0x000fea0003800000 */
.L_x_3:
[----:B------:R-:W-:-:S04]  /*02d0*/  IADD3 R6, P0, PT, R5, UR12, RZ ;  /* 0x0000000c05067c10 */ /* 0x000fc8000ff1e0ff */
[----:B-1----:R-:W-:-:S05]  /*02e0*/  IADD3.X R7, PT, PT, R0, UR13, RZ, P0, !PT ;  /* 0x0000000d00077c10 */ /* 0x002fca00087fe4ff */
[----:B0-----:R-:W2:Y:S01]  /*02f0*/  LDG.E.U8 R11, desc[UR6][R6.64] ;  /* 0x00000006060b7981 */ /* 0x001ea2000c1e1100 */
[----:B------:R-:W-:-:S04]  /*0300*/  IADD3 R8, P0, PT, R5, UR14, RZ ;  /* 0x0000000e05087c10 */ /* 0x000fc8000ff1e0ff */
[----:B------:R-:W-:-:S05]  /*0310*/  IADD3.X R9, PT, PT, R0, UR15, RZ, P0, !PT ;  /* 0x0000000f00097c10 */ /* 0x000fca00087fe4ff */
[----:B--2---:R0:W-:Y:S04]  /*0320*/  STG.E.U8 desc[UR6][R8.64], R11 ;  /* 0x0000000b08007986 */ /* 0x0041e8000c101106 */
[----:B------:R-:W2:Y:S04]  /*0330*/  LDG.E.U8 R13, desc[UR6][R6.64+0x1] ;  /* 0x00000106060d7981 */ /* 0x000ea8000c1e1100 */
[----:B--2---:R0:W-:Y:S04]  /*0340*/  STG.E.U8 desc[UR6][R8.64+0x1], R13 ;  /* 0x0000010d08007986 */ /* 0x0041e8000c101106 */
[----:B------:R-:W2:Y:S01]  /*0350*/  LDG.E.U8 R15, desc[UR6][R6.64+0x2] ;  /* 0x00000206060f7981 */ /* 0x000ea2000c1e1100 */
[----:B------:R-:W-:-:S03]  /*0360*/  IADD3 R5, P1, PT, R5, 0x4, RZ ;  /* 0x0000000405057810 */ /* 0x000fc60007f3e0ff */
[----:B--2---:R0:W-:Y:S04]  /*0370*/  STG.E.U8 desc[UR6][R8.64+0x2], R15 ;  /* 0x0000020f08007986 */ /* 0x0041e8000c101106 */
[----:B------:R-:W2:Y:S01]  /*0380*/  LDG.E.U8 R17, desc[UR6][R6.64+0x3] ;  /* 0x0000030606117981 */ /* 0x000ea2000c1e1100 */
[----:B------:R-:W-:Y:S01]  /*0390*/  IMAD.X R0, RZ, RZ, R0, P1 ;  /* 0x000000ffff007224 */ /* 0x000fe200008e0600 */
[----:B------:R-:W-:-:S04]  /*03a0*/  ISETP.GE.U32.AND P0, PT, R5, R2, PT ;  /* 0x000000020500720c */ /* 0x000fc80003f06070 */
[----:B------:R-:W-:Y:S01]  /*03b0*/  ISETP.GE.U32.AND.EX P0, PT, R0, R3, PT, P0 ;  /* 0x000000030000720c */ /* 0x000fe20003f06100 */
[----:B--2---:R0:W-:-:S12]  /*03c0*/  STG.E.U8 desc[UR6][R8.64+0x3], R17 ;  /* 0x0000031108007986 */ /* 0x0041d8000c101106 */
[----:B------:R-:W-:Y:S05]  /*03d0*/  @!P0 BRA `(.L_x_3) ;  /* 0xfffffffc00bc8947 */ /* 0x000fea000383ffff */
[----:B------:R-:W-:Y:S05]  /*03e0*/  EXIT ;  /* 0x000000000000794d */ /* 0x000fea0003800000 */
.L_x_0:
[----:B------:R-:W0:Y:S02]  /*03f0*/  LDCU.128 UR8, c[0x0][0x380] ;  /* 0x00007000ff0877ac */ /* 0x000e240008000c00 */
[----:B0-----:R-:W-:-:S04]  /*0400*/  IADD3 R2, P0, PT, R5, UR8, RZ ;  /* 0x0000000805027c10 */ /* 0x001fc8000ff1e0ff */
[----:B------:R-:W-:-:S05]  /*0410*/  IADD3.X R3, PT, PT, R0, UR9, RZ, P0, !PT ;  /* 0x0000000900037c10 */ /* 0x000fca00087fe4ff */
[----:B------:R-:W2:Y:S01]  /*0420*/  LDG.E.128 R8, desc[UR6][R2.64] ;  /* 0x0000000602087981 */ /* 0x000ea2000c1e1d00 */
[----:B------:R-:W-:-:S04]  /*0430*/  IADD3 R4, P0, PT, R5, UR10, RZ ;  /* 0x0000000a05047c10 */ /* 0x000fc8000ff1e0ff */
[----:B------:R-:W-:-:S05]  /*0440*/  IADD3.X R5, PT, PT, R0, UR11, RZ, P0, !PT ;  /* 0x0000000b00057c10 */ /* 0x000fca00087fe4ff */
[----:B--2---:R-:W-:Y:S01]  /*0450*/  STG.E.128 desc[UR6][R4.64], R8 ;  /* 0x0000000804007986 */ /* 0x004fe2000c101d06 */
[----:B------:R-:W-:Y:S05]  /*0460*/  EXIT ;  /* 0x000000000000794d */ /* 0x000fea0003800000 */
.L_x_4:
[----:B------:R-:W-:-:S00]  /*0470*/  BRA `(.L_x_4) ;  /* 0xfffffffc00fc7947 */ /* 0x000fc0000383ffff */
[----:B------:R-:W-:-:S00]  /*0480*/  NOP ;  /* 0x0000000000007918 */ /* 0x000fc00000000000 */
[----:B------:R-:W-:-:S00]  /*0490*/  NOP ;  /* 0x0000000000007918 */ /* 0x000fc00000000000 */
[----:B------:R-:W-:-:S00]  /*04a0*/  NOP ;  /* 0x0000000000007918 */ /* 0x000fc00000000000 */
[----:B------:R-:W-:-:S00]  /*04b0*/  NOP ;  /* 0x0000000000007918 */ /* 0x000fc00000000000 */
[----:B------:R-:W-:-:S00]  /*04c0*/  NOP ;  /* 0x0000000000007918 */ /* 0x000fc00000000000 */
[----:B------:R-:W-:-:S00]  /*04d0*/  NOP ;  /* 0x0000000000007918 */ /* 0x000fc00000000000 */
[----:B------:R-:W-:-:S00]  /*04e0*/  NOP ;  /* 0x0000000000007918 */ /* 0x000fc00000000000 */
[----:B------:R-:W-:-:S00]  /*04f0*/  NOP ;  /* 0x0000000000007918 */ /* 0x000fc00000000000 */
.L_x_98:


//--------------------- .text._Z19threads_copy_kernelIcLi8EEvPKT_PS0_m --------------------------
	.section	.text._Z19threads_copy_kernelIcLi8EEvPKT_PS0_m,"ax",@progbits
	.align	128
        .global         _Z19threads_copy_kernelIcLi8EEvPKT_PS0_m
        .type           _Z19threads_copy_kernelIcLi8EEvPKT_PS0_m,@function
        .size           _Z19threads_copy_kernelIcLi8EEvPKT_PS0_m,(.L_x_99 - _Z19threads_copy_kernelIcLi8EEvPKT_PS0_m)
        .other          _Z19threads_copy_kernelIcLi8EEvPKT_PS0_m,@"STO_CUDA_ENTRY STV_DEFAULT"
_Z19threads_copy_kernelIcLi8EEvPKT_PS0_m:
.text._Z19threads_copy_kernelIcLi8EEvPKT_PS0_m:
        /* <DEDUP_REMOVED lines=31> */
.L_x_7:
        /* <DEDUP_REMOVED lines=13> */
.L_x_6:
[----:B------:R-:W-:Y:S05]  /*02c0*/  @P0 EXIT ;  /* 0x000000000000094d */ /* 0x000fea0003800000 */
.L_x_8:
        /* <DEDUP_REMOVED lines=18> */
.L_x_5:
[----:B------:R-:W0:Y:S02]  /*03f0*/  LDCU.128 UR8, c[0x0][0x380] ;  /* 0x00007000ff0877ac */ /* 0x000e240008000c00 */
[----:B0-----:R-:W-:-:S04]  /*0400*/  IADD3 R2, P0, PT, R17, UR8, RZ ;  /* 0x0000000811027c10 */ /* 0x001fc8000ff1e0ff */
[----:B------:R-:W-:-:S06]  /*0410*/  IADD3.X R3, PT, PT, R0, UR9, RZ, P0, !PT ;  /* 0x0000000900037c10 */ /* 0x000fcc00087fe4ff */
[----:B------:R-:W2:Y:S01]  /*0420*/  LDG.E.64 R2, desc[UR6][R2.64] ;  /* 0x0000000602027981 */ /* 0x000ea2000c1e1b00 */
[----:B------:R-:W-:-:S04]  /*0430*/  IADD3 R4, P0, PT, R17, UR10, RZ ;  /* 0x0000000a11047c10 */ /* 0x000fc8000ff1e0ff */
[----:B------:R-:W-:-:S05]  /*0440*/  IADD3.X R5, PT, PT, R0, UR11, RZ, P0, !PT ;  /* 0x0000000b00057c10 */ /* 0x000fca00087fe4ff */
[----:B--2---:R-:W-:Y:S01]  /*0450*/  STG.E.64 desc[UR6][R4.64], R2 ;  /* 0x0000000204007986 */ /* 0x004fe2000c101b06 */
[----:B------:R-:W-:Y:S05]  /*0460*/  EXIT ;  /* 0x000000000000794d */ /* 0x000fea0003800000 */
.L_x_9:
        /* <DEDUP_REMOVED lines=9> */
.L_x_99:


//--------------------- .text._Z19threads_copy_kernelIcLi4EEvPKT_PS0_m --------------------------
	.section	.text._Z19threads_copy_kernelIcLi4EEvPKT_PS0_m,"ax",@progbits
	.align	128
        .global         _Z19threads_copy_kernelIcLi4EEvPKT_PS0_m
        .type           _Z19threads_copy_kernelIcLi4EEvPKT_PS0_m,@function
        .size           _Z19threads_copy_kernelIcLi4EEvPKT_PS0_m,(.L_x_100 - _Z19threads_copy_kernelIcLi4EEvPKT_PS0_m)
        .other          _Z19threads_copy_kernelIcLi4EEvPKT_PS0_m,@"STO_CUDA_ENTRY STV_DEFAULT"
_Z19threads_copy_kernelIcLi4EEvPKT_PS0_m:
.text._Z19threads_copy_kernelIcLi4EEvPKT_PS0_m:
        /* <DEDUP_REMOVED lines=31> */
.L_x_12:
        /* <DEDUP_REMOVED lines=13> */
.L_x_11:
[----:B------:R-:W-:Y:S05]  /*02c0*/  @P0 EXIT ;  /* 0x000000000000094d */ /* 0x000fea0003800000 */
.L_x_13:
        /* <DEDUP_REMOVED lines=18> */
.L_x_10:
[----:B------:R-:W0:Y:S02]  /*03f0*/  LDCU.128 UR8, c[0x0][0x380] ;  /* 0x00007000ff0877ac */ /* 0x000e240008000c00 */
[----:B0-----:R-:W-:-:S04]  /*0400*/  IADD3 R2, P0, PT, R17, UR8, RZ ;  /* 0x0000000811027c10 */ /* 0x001fc8000ff1e0ff */
[----:B------:R-:W-:-:S06]  /*0410*/  IADD3.X R3, PT, PT, R0, UR9, RZ, P0, !PT ;  /* 0x0000000900037c10 */ /* 0x000fcc00087fe4ff */
[----:B------:R-:W2:Y:S01]  /*0420*/  LDG.E R3, desc[UR6][R2.64] ;  /* 0x0000000602037981 */ /* 0x000ea2000c1e1900 */
[----:B------:R-:W-:-:S04]  /*0430*/  IADD3 R4, P0, PT, R17, UR10, RZ ;  /* 0x0000000a11047c10 */ /* 0x000fc8000ff1e0ff */
[----:B------:R-:W-:-:S05]  /*0440*/  IADD3.X R5, PT, PT, R0, UR11, RZ, P0, !PT ;  /* 0x0000000b00057c10 */ /* 0x000fca00087fe4ff */
[----:B--2---:R-:W-:Y:S01]  /*0450*/  STG.E desc[UR6][R4.64], R3 ;  /* 0x0000000304007986 */ /* 0x004fe2000c101906 */
[----:B------:R-:W-:Y:S05]  /*0460*/  EXIT ;  /* 0x000000000000794d */ /* 0x000fea0003800000 */
.L_x_14:
        /* <DEDUP_REMOVED lines=9> */
.L_x_100:


//--------------------- .text._Z19threads_copy_kernelIcLi2EEvPKT_PS0_m --------------------------
	.section	.text._Z19threads_copy_kernelIcLi2EEvPKT_PS0_m,"ax",@progbits
	.align	128
        .global         _Z19threads_copy_kernelIcLi2EEvPKT_PS0_m
        .type           _Z19threads_copy_kernelIcLi2EEvPKT_PS0_m,@function
        .size           _Z19threads_copy_kernelIcLi2EEvPKT_PS0_m,(.L_x_101 - _Z19threads_copy_kernelIcLi2EEvPKT_PS0_m)
        .other          _Z19threads_copy_kernelIcLi2EEvPKT_PS0_m,@"STO_CUDA_ENTRY STV_DEFAULT"
_Z19threads_copy_kernelIcLi2EEvPKT_PS0_m:
.text._Z19threads_copy_kernelIcLi2EEvPKT_PS0_m:
[----:B------:R-:W-:Y:S01]  /*0000*/  LDC R1, c[0x0][0x37c] ;  /* 0x0000df00ff017b82 */ /* 0x000fe20000000800 */
[----:B------:R-:W0:Y:S07]  /*0010*/  S2R R5, SR_TID.X ;  /* 0x0000000000057919 */ /* 0x000e2e0000002100 */
[----:B------:R-:W1:Y:S01]  /*0020*/  S2UR UR5, SR_CTAID.X ;  /* 0x00000000000579c3 */ /* 0x000e620000002500 */
[----:B------:R-:W2:Y:S01]  /*0030*/  LDCU UR4, c[0x0][0x360] ;  /* 0x00006c00ff0477ac */ /* 0x000ea20008000800 */
[----:B------:R-:W3:Y:S06]  /*0040*/  LDCU.64 UR6, c[0x0][0x358] ;  /* 0x00006b00ff0677ac */ /* 0x000eec0008000a00 */
[----:B------:R-:W4:Y:S01]  /*0050*/  LDC.64 R2, c[0x0][0x390] ;  /* 0x0000e400ff027b82 */ /* 0x000f220000000a00 */
[----:B------:R-:W3:Y:S01]  /*0060*/  LDCU.128 UR8, c[0x0][0x380] ;  /* 0x00007000ff0877ac */ /* 0x000ee20008000c00 */
        /* <DEDUP_REMOVED lines=14> */
[----:B------:R-:W-:Y:S01]  /*0150*/  ISETP.NE.U32.AND P1, PT, R0, RZ, PT ;  /* 0x000000ff0000720c */ /* 0x000fe20003f25070 */
[----:B------:R-:W-:Y:S01]  /*0160*/  BSSY.RECONVERGENT B0, `(.L_x_16) ;  /* 0x0000014000007945 */ /* 0x000fe20003800200 */
[----:B------:R-:W-:Y:S02]  /*0170*/  IADD3 R5, P2, P3, R5, UR4, -R2 ;  /* 0x0000000405057c10 */ /* 0x000fe4000fb5e802 */
[----:B------:R-:W-:Y:S02]  /*0180*/  ISETP.NE.AND.EX P1, PT, R4, RZ, PT, P1 ;  /* 0x000000ff0400720c */ /* 0x000fe40003f25310 */
[----:B------:R-:W-:Y:S02]  /*0190*/  ISETP.GT.U32.AND P0, PT, R5, -0x4, PT ;  /* 0xfffffffc0500780c */ /* 0x000fe40003f04070 */
[----:B------:R-:W-:-:S04]  /*01a0*/  IADD3.X R0, PT, PT, RZ, UR5, ~R3, P2, P3 ;  /* 0x00000005ff007c10 */ /* 0x000fc800097e6c03 */
[----:B------:R-:W-:-:S05]  /*01b0*/  ISETP.GT.U32.AND.EX P0, PT, R0, -0x1, PT, P0 ;  /* 0xffffffff0000780c */ /* 0x000fca0003f04100 */
[----:B------:R-:W-:Y:S08]  /*01c0*/  @!P1 BRA `(.L_x_17) ;  /* 0x0000000000349947 */ /* 0x000ff00003800000 */
.L_x_18:
[----:B------:R-:W-:-:S04]  /*01d0*/  IADD3 R4, P1, PT, R17, UR8, RZ ;  /* 0x0000000811047c10 */ /* 0x000fc8000ff3e0ff */
[----:B0-----:R-:W-:-:S06]  /*01e0*/  IADD3.X R5, PT, PT, R8, UR9, RZ, P1, !PT ;  /* 0x0000000908057c10 */ /* 0x001fcc0008ffe4ff */
[----:B------:R-:W2:Y:S01]  /*01f0*/  LDG.E.U8 R5, desc[UR6][R4.64] ;  /* 0x0000000604057981 */ /* 0x000ea2000c1e1100 */
[----:B------:R-:W-:-:S04]  /*0200*/  IADD3 R6, P1, PT, R17, UR10, RZ ;  /* 0x0000000a11067c10 */ /* 0x000fc8000ff3e0ff */
[----:B------:R-:W-:Y:S02]  /*0210*/  IADD3.X R7, PT, PT, R8, UR11, RZ, P1, !PT ;  /* 0x0000000b08077c10 */ /* 0x000fe40008ffe4ff */
[----:B------:R-:W-:-:S04]  /*0220*/  IADD3 R17, P1, PT, R17, 0x1, RZ ;  /* 0x0000000111117810 */ /* 0x000fc80007f3e0ff */
[----:B------:R-:W-:Y:S01]  /*0230*/  IADD3 R0, P2, PT, R17, -R2, RZ ;  /* 0x8000000211007210 */ /* 0x000fe20007f5e0ff */
[----:B------:R-:W-:-:S03]  /*0240*/  IMAD.X R8, RZ, RZ, R8, P1 ;  /* 0x000000ffff087224 */ /* 0x000fc600008e0608 */
[----:B------:R-:W-:Y:S01]  /*0250*/  ISETP.NE.U32.AND P1, PT, R0, RZ, PT ;  /* 0x000000ff0000720c */ /* 0x000fe20003f25070 */
[----:B------:R-:W-:-:S05]  /*0260*/  IMAD.X R0, R8, 0x1, ~R3, P2 ;  /* 0x0000000108007824 */ /* 0x000fca00010e0e03 */
[----:B------:R-:W-:Y:S01]  /*0270*/  ISETP.NE.AND.EX P1, PT, R0, RZ, PT, P1 ;  /* 0x000000ff0000720c */ /* 0x000fe20003f25310 */
[----:B--2---:R0:W-:-:S12]  /*0280*/  STG.E.U8 desc[UR6][R6.64], R5 ;  /* 0x0000000506007986 */ /* 0x0041d8000c101106 */
[----:B------:R-:W-:Y:S05]  /*0290*/  @P1 BRA `(.L_x_18) ;  /* 0xfffffffc00cc1947 */ /* 0x000fea000383ffff */
.L_x_17:
[----:B------:R-:W-:Y:S05]  /*02a0*/  BSYNC.RECONVERGENT B0 ;  /* 0x0000000000007941 */ /* 0x000fea0003800200 */
.L_x_16:
[----:B------:R-:W-:Y:S05]  /*02b0*/  @P0 EXIT ;  /* 0x000000000000094d */ /* 0x000fea0003800000 */
.L_x_19:
[----:B------:R-:W-:-:S04]  /*02c0*/  IADD3 R4, P0, PT, R17, UR12, RZ ;  /* 0x0000000c11047c10 */ /* 0x000fc8000ff1e0ff */
[----:B0-----:R-:W-:-:S05]  /*02d0*/  IADD3.X R5, PT, PT, R8, UR13, RZ, P0, !PT ;  /* 0x0000000d08057c10 */ /* 0x001fca00087fe4ff */
[----:B-1----:R-:W2:Y:S01]  /*02e0*/  LDG.E.U8 R9, desc[UR6][R4.64] ;  /* 0x0000000604097981 */ /* 0x002ea2000c1e1100 */
        /* <DEDUP_REMOVED lines=15> */
.L_x_15:
[----:B------:R-:W0:Y:S02]  /*03e0*/  LDCU.128 UR16, c[0x0][0x380] ;  /* 0x00007000ff1077ac */ /* 0x000e240008000c00 */
[----:B0-----:R-:W-:-:S04]  /*03f0*/  IADD3 R2, P0, PT, R17, UR16, RZ ;  /* 0x0000001011027c10 */ /* 0x001fc8000ff1e0ff */
[----:B------:R-:W-:-:S05]  /*0400*/  IADD3.X R3, PT, PT, R8, UR17, RZ, P0, !PT ;  /* 0x0000001108037c10 */ /* 0x000fca00087fe4ff */
[----:B------:R-:W2:Y:S01]  /*0410*/  LDG.E.U16 R2, desc[UR6][R2.64] ;  /* 0x0000000602027981 */ /* 0x000ea2000c1e1500 */
[----:B------:R-:W-:-:S04]  /*0420*/  IADD3 R4, P0, PT, R17, UR18, RZ ;  /* 0x0000001211047c10 */ /* 0x000fc8000ff1e0ff */
[----:B------:R-:W-:Y:S02]  /*0430*/  IADD3.X R5, PT, PT, R8, UR19, RZ, P0, !PT ;  /* 0x0000001308057c10 */ /* 0x000fe400087fe4ff */
[----:B--2---:R-:W-:-:S05]  /*0440*/  PRMT R7, R2, 0x7710, RZ ;  /* 0x0000771002077816 */ /* 0x004fca00000000ff */
[----:B------:R-:W-:Y:S01]  /*0450*/  STG.E.U16 desc[UR6][R4.64], R7 ;  /* 0x0000000704007986 */ /* 0x000fe2000c101506 */
[----:B------:R-:W-:Y:S05]  /*0460*/  EXIT ;  /* 0x000000000000794d */ /* 0x000fea0003800000 */
.L_x_20:
        /* <DEDUP_REMOVED lines=9> */
.L_x_101:


//--------------------- .text._Z19threads_copy_kernelIcLi1EEvPKT_PS0_m --------------------------
	.section	.text._Z19threads_copy_kernelIcLi1EEvPKT_PS0_m,"ax",@progbits
	.align	128
        .global         _Z19threads_copy_kernelIcLi1EEvPKT_PS0_m
        .type           _Z19threads_copy_kernelIcLi1EEvPKT_PS0_m,@function
        .size           _Z19threads_copy_kernelIcLi1EEvPKT_PS0_m,(.L_x_102 - _Z19threads_copy_kernelIcLi1EEvPKT_PS0_m)
        .other          _Z19threads_copy_kernelIcLi1EEvPKT_PS0_m,@"STO_CUDA_ENTRY STV_DEFAULT"
_Z19threads_copy_kernelIcLi1EEvPKT_PS0_m:
.text._Z19threads_copy_kernelIcLi1EEvPKT_PS0_m:
[----:B------:R-:W-:Y:S01]  /*0000*/  LDC R1, c[0x0][0x37c] ;  /* 0x0000df00ff017b82 */ /* 0x000fe20000000800 */
[----:B------:R-:W0:Y:S01]  /*0010*/  S2R R5, SR_CTAID.X ;  /* 0x0000000000057919 */ /* 0x000e220000002500 */
[----:B------:R-:W0:Y:S01]  /*0020*/  LDCU UR4, c[0x0][0x360] ;  /* 0x00006c00ff0477ac */ /* 0x000e220008000800 */
[----:B------:R-:W-:Y:S01]  /*0030*/  IMAD.MOV.U32 R3, RZ, RZ, RZ ;  /* 0x000000ffff037224 */ /* 0x000fe200078e00ff */
[----:B------:R-:W0:Y:S01]  /*0040*/  S2R R2, SR_TID.X ;  /* 0x0000000000027919 */ /* 0x000e220000002100 */
[----:B------:R-:W1:Y:S01]  /*0050*/  LDCU.64 UR6, c[0x0][0x390] ;  /* 0x00007200ff0677ac */ /* 0x000e620008000a00 */
[----:B0-----:R-:W-:-:S03]  /*0060*/  IMAD.WIDE.U32 R2, R5, UR4, R2 ;  /* 0x0000000405027c25 */ /* 0x001fc6000f8e0002 */
[----:B-1----:R-:W-:-:S04]  /*0070*/  ISETP.NE.U32.AND P0, PT, R2, UR6, PT ;  /* 0x0000000602007c0c */ /* 0x002fc8000bf05070 */
[----:B------:R-:W-:-:S13]  /*0080*/  ISETP.NE.AND.EX P0, PT, R3, UR7, PT, P0 ;  /* 0x0000000703007c0c */ /* 0x000fda000bf05300 */
[----:B------:R-:W-:Y:S05]  /*0090*/  @!P0 EXIT ;  /* 0x000000000000894d */ /* 0x000fea0003800000 */
[----:B------:R-:W0:Y:S01]  /*00a0*/  LDCU.128 UR8, c[0x0][0x380] ;  /* 0x00007000ff0877ac */ /* 0x000e220008000c00 */
[----:B------:R-:W1:Y:S01]  /*00b0*/  LDCU.64 UR4, c[0x0][0x358] ;  /* 0x00006b00ff0477ac */ /* 0x000e620008000a00 */
[----:B0-----:R-:W-:-:S04]  /*00c0*/  IADD3 R4, P0, PT, R2, UR8, RZ ;  /* 0x0000000802047c10 */ /* 0x001fc8000ff1e0ff */
[----:B------:R-:W-:-:S06]  /*00d0*/  IADD3.X R5, PT, PT, R3, UR9, RZ, P0, !PT ;  /* 0x0000000903057c10 */ /* 0x000fcc00087fe4ff */
[----:B-1----:R-:W2:Y:S01]  /*00e0*/  LDG.E.U8 R5, desc[UR4][R4.64] ;  /* 0x0000000404057981 */ /* 0x002ea2000c1e1100 */
[----:B------:R-:W-:-:S04]  /*00f0*/  IADD3 R2, P0, PT, R2, UR10, RZ ;  /* 0x0000000a02027c10 */ /* 0x000fc8000ff1e0ff */
[----:B------:R-:W-:-:S05]  /*0100*/  IADD3.X R3, PT, PT, R3, UR11, RZ, P0, !PT ;  /* 0x0000000b03037c10 */ /* 0x000fca00087fe4ff */
[----:B--2---:R-:W-:Y:S01]  /*0110*/  STG.E.U8 desc[UR4][R2.64], R5 ;  /* 0x0000000502007986 */ /* 0x004fe2000c101104 */
[----:B------:R-:W-:Y:S05]  /*0120*/  EXIT ;  /* 0x000000000000794d */ /* 0x000fea0003800000 */
.L_x_21:
        /* <DEDUP_REMOVED lines=13> */
.L_x_102:


//--------------------- .text._Z19threads_copy_kernelIsLi16EEvPKT_PS0_m --------------------------
	.section	.text._Z19threads_copy_kernelIsLi16EEvPKT_PS0_m,"ax",@progbits
	.align	128
        .global         _Z19threads_copy_kernelIsLi16EEvPKT_PS0_m
        .type           _Z19threads_copy_kernelIsLi16EEvPKT_PS0_m,@function
        .size           _Z19threads_copy_kernelIsLi16EEvPKT_PS0_m,(.L_x_103 - _Z19threads_copy_kernelIsLi16EEvPKT_PS0_m)
        .other          _Z19threads_copy_kernelIsLi16EEvPKT_PS0_m,@"STO_CUDA_ENTRY STV_DEFAULT"
_Z19threads_copy_kernelIsLi16EEvPKT_PS0_m:
.text._Z19threads_copy_kernelIsLi16EEvPKT_PS0_m:
[----:B------:R-:W-:Y:S01]  /*0000*/  LDC R1, c[0x0][0x37c] ;  /* 0x0000df00ff017b82 */ /* 0x000fe20000000800 */
[----:B------:R-:W0:Y:S07]  /*0010*/  S2R R7, SR_TID.X ;  /* 0x0000000000077919 */ /* 0x000e2e0000002100 */
[----:B------:R-:W1:Y:S01]  /*0020*/  S2UR UR11, SR_CTAID.X ;  /* 0x00000000000b79c3 */ /* 0x000e620000002500 */
[----:B------:R-:W2:Y:S01]  /*0030*/  LDCU UR10, c[0x0][0x360] ;  /* 0x00006c00ff0a77ac */ /* 0x000ea20008000800 */
[----:B------:R-:W3:Y:S06]  /*0040*/  LDCU.64 UR8, c[0x0][0x358] ;  /* 0x00006b00ff0877ac */ /* 0x000eec0008000a00 */
[----:B------:R-:W4:Y:S01]  /*0050*/  LDC.64 R2, c[0x0][0x390] ;  /* 0x0000e400ff027b82 */ /* 0x000f220000000a00 */
        /* <DEDUP_REMOVED lines=21> */
[----:B------:R-:W-:Y:S01]  /*01b0*/  UIMAD.WIDE.U32 UR6, UR10, UR11, URZ ;  /* 0x0000000b0a0672a5 */ /* 0x000fe2000f8e00ff */
[----:B------:R-:W-:Y:S01]  /*01c0*/  IADD3 R9, P3, PT, R10, R9, RZ ;  /* 0x000000090a097210 */ /* 0x000fe20007f7e0ff */
[----:B------:R-:W0:Y:S01]  /*01d0*/  LDCU.128 UR16, c[0x0][0x380] ;  /* 0x00007000ff1077ac */ /* 0x000e220008000c00 */
[----:B------:R-:W-:Y:S01]  /*01e0*/  IMAD.MOV.U32 R15, RZ, RZ, RZ ;  /* 0x000000ffff0f7224 */ /* 0x000fe200078e00ff */
[----:B------:R-:W-:-:S03]  /*01f0*/  USHF.L.U32 UR12, UR6, 0x5, URZ ;  /* 0x00000005060c7899 */ /* 0x000fc600080006ff */
[----:B------:R-:W-:Y:S01]  /*0200*/  IMAD.X R0, R15, 0x1, R0, P3 ;  /* 0x000000010f007824 */ /* 0x000fe200018e0600 */
[----:B------:R-:W-:Y:S02]  /*0210*/  USHF.L.U64.HI UR6, UR6, 0x5, UR7 ;  /* 0x0000000506067899 */ /* 0x000fe40008010207 */
[----:B------:R-:W-:-:S04]  /*0220*/  IMAD.U32 R4, RZ, RZ, UR12 ;  /* 0x0000000cff047e24 */ /* 0x000fc8000f8e00ff */
[----:B------:R-:W-:Y:S02]  /*0230*/  IMAD.U32 R5, RZ, RZ, UR6 ;  /* 0x00000006ff057e24 */ /* 0x000fe4000f8e00ff */
[----:B------:R-:W-:-:S03]  /*0240*/  IMAD.WIDE.U32 R4, R7, 0x20, R4 ;  /* 0x0000002007047825 */ /* 0x000fc600078e0004 */
[C---:B0-----:R-:W-:Y:S02]  /*0250*/  IADD3 R8, P1, PT, R4.reuse, UR18, RZ ;  /* 0x0000001204087c10 */ /* 0x041fe4000ff3e0ff */
[----:B------:R-:W-:Y:S02]  /*0260*/  IADD3 R6, P2, PT, R4, UR16, RZ ;  /* 0x0000001004067c10 */ /* 0x000fe4000ff5e0ff */
[C---:B------:R-:W-:Y:S02]  /*0270*/  IADD3.X R13, PT, PT, R5.reuse, UR19, RZ, P1, !PT ;  /* 0x00000013050d7c10 */ /* 0x040fe40008ffe4ff */
[----:B------:R-:W-:-:S09]  /*0280*/  IADD3.X R11, PT, PT, R5, UR17, RZ, P2, !PT ;  /* 0x00000011050b7c10 */ /* 0x000fd200097fe4ff */
.L_x_24:
[----:B0-----:R-:W-:Y:S02]  /*0290*/  IMAD.MOV.U32 R4, RZ, RZ, R6 ;  /* 0x000000ffff047224 */ /* 0x001fe400078e0006 */
[----:B------:R-:W-:-:S05]  /*02a0*/  IMAD.MOV.U32 R5, RZ, RZ, R11 ;  /* 0x000000ffff057224 */ /* 0x000fca00078e000b */
[----:B------:R0:W2:Y:S01]  /*02b0*/  LDG.E.U16 R7, desc[UR8][R4.64] ;  /* 0x0000000804077981 */ /* 0x0000a2000c1e1500 */
[----:B------:R-:W-:Y:S02]  /*02c0*/  IADD3 R10, P1, PT, R10, -0x1, RZ ;  /* 0xffffffff0a0a7810 */ /* 0x000fe40007f3e0ff */
[----:B------:R-:W-:Y:S02]  /*02d0*/  IADD3 R6, P3, PT, R6, 0x2, RZ ;  /* 0x0000000206067810 */ /* 0x000fe40007f7e0ff */
[----:B------:R-:W-:Y:S02]  /*02e0*/  IADD3.X R15, PT, PT, R15, -0x1, RZ, P1, !PT ;  /* 0xffffffff0f0f7810 */ /* 0x000fe40000ffe4ff */
[----:B------:R-:W-:Y:S01]  /*02f0*/  ISETP.NE.U32.AND P1, PT, R10, RZ, PT ;  /* 0x000000ff0a00720c */ /* 0x000fe20003f25070 */
[----:B------:R-:W-:Y:S02]  /*0300*/  IMAD.X R11, RZ, RZ, R11, P3 ;  /* 0x000000ffff0b7224 */ /* 0x000fe400018e060b */
[----:B0-----:R-:W-:Y:S01]  /*0310*/  IMAD.MOV.U32 R4, RZ, RZ, R8 ;  /* 0x000000ffff047224 */ /* 0x001fe200078e0008 */
[----:B------:R-:W-:Y:S01]  /*0320*/  ISETP.NE.AND.EX P1, PT, R15, RZ, PT, P1 ;  /* 0x000000ff0f00720c */ /* 0x000fe20003f25310 */
[----:B------:R-:W-:Y:S01]  /*0330*/  IMAD.MOV.U32 R5, RZ, RZ, R13 ;  /* 0x000000ffff057224 */ /* 0x000fe200078e000d */
[----:B------:R-:W-:-:S05]  /*0340*/  IADD3 R8, P2, PT, R8, 0x2, RZ ;  /* 0x0000000208087810 */ /* 0x000fca0007f5e0ff */
[----:B------:R-:W-:Y:S01]  /*0350*/  IMAD.X R13, RZ, RZ, R13, P2 ;  /* 0x000000ffff0d7224 */ /* 0x000fe200010e060d */
[----:B--2---:R0:W-:Y:S05]  /*0360*/  STG.E.U16 desc[UR8][R4.64], R7 ;  /* 0x0000000704007986 */ /* 0x0041ea000c101508 */
[----:B------:R-:W-:Y:S05]  /*0370*/  @P1 BRA `(.L_x_24) ;  /* 0xfffffffc00c41947 */ /* 0x000fea000383ffff */
.L_x_23:
[----:B------:R-:W-:Y:S05]  /*0380*/  @P0 EXIT ;  /* 0x000000000000094d */ /* 0x000fea0003800000 */
[----:B------:R-:W1:Y:S01]  /*0390*/  LDCU.128 UR12, c[0x0][0x380] ;  /* 0x00007000ff0c77ac */ /* 0x000e620008000c00 */
[C---:B------:R-:W-:Y:S02]  /*03a0*/  ISETP.GE.U32.AND P0, PT, R9.reuse, R2, PT ;  /* 0x000000020900720c */ /* 0x040fe40003f06070 */
[C---:B0-----:R-:W-:Y:S02]  /*03b0*/  LEA R4, P1, R9.reuse, 0x4, 0x1 ;  /* 0x0000000409047811 */ /* 0x041fe400078208ff */
[----:B------:R-:W-:Y:S02]  /*03c0*/  ISETP.GE.U32.AND.EX P0, PT, R0, R3, PT, P0 ;  /* 0x000000030000720c */ /* 0x000fe40003f06100 */
[----:B------:R-:W-:Y:S02]  /*03d0*/  LEA.HI.X R5, R9, RZ, R0, 0x1, P1 ;  /* 0x000000ff09057211 */ /* 0x000fe400008f0c00 */
[----:B-1----:R-:W-:-:S04]  /*03e0*/  IADD3 R6, P2, PT, R4, UR12, RZ ;  /* 0x0000000c04067c10 */ /* 0x002fc8000ff5e0ff */
[----:B------:R-:W-:-:S05]  /*03f0*/  IADD3.X R7, PT, PT, R5, UR13, RZ, P2, !PT ;  /* 0x0000000d05077c10 */ /* 0x000fca00097fe4ff */
[----:B------:R-:W2:Y:S01]  /*0400*/  @P0 LDG.E.U16 R11, desc[UR8][R6.64+-0x4] ;  /* 0xfffffc08060b0981 */ /* 0x000ea2000c1e1500 */
[----:B------:R-:W-:-:S04]  /*0410*/  IADD3 R4, P1, PT, R4, UR14, RZ ;  /* 0x0000000e04047c10 */ /* 0x000fc8000ff3e0ff */
[----:B------:R-:W-:-:S05]  /*0420*/  IADD3.X R5, PT, PT, R5, UR15, RZ, P1, !PT ;  /* 0x0000000f05057c10 */ /* 0x000fca0008ffe4ff */
[----:B--2---:R0:W-:Y:S04]  /*0430*/  @P0 STG.E.U16 desc[UR8][R4.64+-0x4], R11 ;  /* 0xfffffc0b04000986 */ /* 0x0041e8000c101508 */
[----:B------:R-:W2:Y:S04]  /*0440*/  @P0 LDG.E.U16 R13, desc[UR8][R6.64+-0x2] ;  /* 0xfffffe08060d0981 */ /* 0x000ea8000c1e1500 */
[----:B--2---:R1:W-:Y:S04]  /*0450*/  @P0 STG.E.U16 desc[UR8][R4.64+-0x2], R13 ;  /* 0xfffffe0d04000986 */ /* 0x0043e8000c101508 */
[----:B------:R-:W2:Y:S01]  /*0460*/  @P0 LDG.E.U16 R15, desc[UR8][R6.64] ;  /* 0x00000008060f0981 */ /* 0x000ea2000c1e1500 */
[----:B------:R-:W-:-:S04]  /*0470*/  @P0 IADD3 R9, P1, PT, R9, 0x4, RZ ;  /* 0x0000000409090810 */ /* 0x000fc80007f3e0ff */
[CC--:B------:R-:W-:Y:S01]  /*0480*/  IADD3 R8, P3, PT, -R9.reuse, R2.reuse, RZ ;  /* 0x0000000209087210 */ /* 0x0c0fe20007f7e1ff */
[----:B------:R-:W-:Y:S01]  /*0490*/  @P0 IMAD.X R0, RZ, RZ, R0, P1 ;  /* 0x000000ffff000224 */ /* 0x000fe200008e0600 */
[----:B------:R-:W-:Y:S02]  /*04a0*/  ISETP.GE.U32.AND P2, PT, R9, R2, PT ;  /* 0x000000020900720c */ /* 0x000fe40003f46070 */
[----:B------:R-:W-:Y:S01]  /*04b0*/  ISETP.LE.U32.AND P1, PT, R8, 0xc, PT ;  /* 0x0000000c0800780c */ /* 0x000fe20003f23070 */
[----:B0-----:R-:W-:Y:S01]  /*04c0*/  IMAD.X R11, R3, 0x1, ~R0, P3 ;  /* 0x00000001030b7824 */ /* 0x001fe200018e0e00 */
[----:B------:R-:W-:Y:S01]  /*04d0*/  ISETP.GE.U32.AND.EX P2, PT, R0, R3, PT, P2 ;  /* 0x000000030000720c */ /* 0x000fe20003f46120 */
[----:B--2---:R-:W-:Y:S04]  /*04e0*/  @P0 STG.E.U16 desc[UR8][R4.64], R15 ;  /* 0x0000000f04000986 */ /* 0x004fe8000c101508 */
[----:B------:R0:W2:Y:S01]  /*04f0*/  @P0 LDG.E.U16 R17, desc[UR8][R6.64+0x2] ;  /* 0x0000020806110981 */ /* 0x0000a2000c1e1500 */
[----:B------:R-:W-:Y:S01]  /*0500*/  ISETP.LE.U32.OR.EX P1, PT, R11, RZ, P2, P1 ;  /* 0x000000ff0b00720c */ /* 0x000fe20001723510 */
[----:B------:R-:W-:Y:S01]  /*0510*/  BSSY.RECONVERGENT B0, `(.L_x_25) ;  /* 0x000003c000007945 */ /* 0x000fe20003800200 */
[----:B------:R-:W-:-:S02]  /*0520*/  @P0 IADD3 R10, P4, PT, R6, 0x8, RZ ;  /* 0x00000008060a0810 */ /* 0x000fc40007f9e0ff */
[----:B------:R-:W-:-:S03]  /*0530*/  @P0 IADD3 R8, P3, PT, R4, 0x8, RZ ;  /* 0x0000000804080810 */ /* 0x000fc60007f7e0ff */
[----:B-1----:R-:W-:Y:S02]  /*0540*/  @P0 IMAD.X R13, RZ, RZ, R7, P4 ;  /* 0x000000ffff0d0224 */ /* 0x002fe400020e0607 */
[----:B------:R-:W-:Y:S02]  /*0550*/  @P0 IMAD.X R11, RZ, RZ, R5, P3 ;  /* 0x000000ffff0b0224 */ /* 0x000fe400018e0605 */
[----:B0-----:R-:W-:Y:S02]  /*0560*/  @P0 IMAD.MOV.U32 R6, RZ, RZ, R10 ;  /* 0x000000ffff060224 */ /* 0x001fe400078e000a */
[----:B------:R-:W-:Y:S01]  /*0570*/  @P0 IMAD.MOV.U32 R7, RZ, RZ, R13 ;  /* 0x000000ffff070224 */ /* 0x000fe200078e000d */
[----:B--2---:R0:W-:Y:S02]  /*0580*/  @P0 STG.E.U16 desc[UR8][R4.64+0x2], R17 ;  /* 0x0000021104000986 */ /* 0x0041e4000c101508 */
[----:B0-----:R-:W-:Y:S02]  /*0590*/  @P0 IMAD.MOV.U32 R4, RZ, RZ, R8 ;  /* 0x000000ffff040224 */ /* 0x001fe400078e0008 */
[----:B------:R-:W-:Y:S01]  /*05a0*/  @P0 IMAD.MOV.U32 R5, RZ, RZ, R11 ;  /* 0x000000ffff050224 */ /* 0x000fe200078e000b */
[----:B------:R-:W-:Y:S01]  /*05b0*/  PLOP3.LUT P0, PT, P0, PT, PT, 0x8, 0x80 ;  /* 0x000000000080781c */ /* 0x000fe2000070e170 */
[----:B------:R-:W-:-:S12]  /*05c0*/  @P1 BRA `(.L_x_26) ;  /* 0x0000000000c01947 */ /* 0x000fd80003800000 */
[----:B------:R-:W-:Y:S02]  /*05d0*/  IADD3 R8, P1, PT, R2, -0xc, RZ ;  /* 0xfffffff402087810 */ /* 0x000fe40007f3e0ff */
[----:B------:R-:W-:Y:S02]  /*05e0*/  PLOP3.LUT P0, PT, PT, PT, PT, 0x8, 0x80 ;  /* 0x000000000080781c */ /* 0x000fe40003f0e170 */
[----:B------:R-:W-:-:S11]  /*05f0*/  IADD3.X R11, PT, PT, R3, -0x1, RZ, P1, !PT ;  /* 0xffffffff030b7810 */ /* 0x000fd60000ffe4ff */
.L_x_27:
[----:B------:R-:W2:Y:S04]  /*0600*/  LDG.E.U16 R13, desc[UR8][R6.64+-0x4] ;  /* 0xfffffc08060d7981 */ /* 0x000ea8000c1e1500 */
[----:B--2---:R0:W-:Y:S04]  /*0610*/  STG.E.U16 desc[UR8][R4.64+-0x4], R13 ;  /* 0xfffffc0d04007986 */ /* 0x0041e8000c101508 */
[----:B------:R-:W2:Y:S04]  /*0620*/  LDG.E.U16 R15, desc[UR8][R6.64+-0x2] ;  /* 0xfffffe08060f7981 */ /* 0x000ea8000c1e1500 */
[----:B--2---:R1:W-:Y:S04]  /*0630*/  STG.E.U16 desc[UR8][R4.64+-0x2], R15 ;  /* 0xfffffe0f04007986 */ /* 0x0043e8000c101508 */
[----:B------:R-:W2:Y:S04]  /*0640*/  LDG.E.U16 R17, desc[UR8][R6.64] ;  /* 0x0000000806117981 */ /* 0x000ea8000c1e1500 */
[----:B--2---:R2:W-:Y:S04]  /*0650*/  STG.E.U16 desc[UR8][R4.64], R17 ;  /* 0x0000001104007986 */ /* 0x0045e8000c101508 */
[----:B------:R-:W3:Y:S04]  /*0660*/  LDG.E.U16 R19, desc[UR8][R6.64+0x2] ;  /* 0x0000020806137981 */ /* 0x000ee8000c1e1500 */
[----:B---3--:R3:W-:Y:S04]  /*0670*/  STG.E.U16 desc[UR8][R4.64+0x2], R19 ;  /* 0x0000021304007986 */ /* 0x0087e8000c101508 */
[----:B------:R-:W4:Y:S04]  /*0680*/  LDG.E.U16 R21, desc[UR8][R6.64+0x4] ;  /* 0x0000040806157981 */ /* 0x000f28000c1e1500 */
[----:B----4-:R4:W-:Y:S04]  /*0690*/  STG.E.U16 desc[UR8][R4.64+0x4], R21 ;  /* 0x0000041504007986 */ /* 0x0109e8000c101508 */
[----:B------:R-:W5:Y:S04]  /*06a0*/  LDG.E.U16 R23, desc[UR8][R6.64+0x6] ;  /* 0x0000060806177981 */ /* 0x000f68000c1e1500 */
[----:B-----5:R5:W-:Y:S04]  /*06b0*/  STG.E.U16 desc[UR8][R4.64+0x6], R23 ;  /* 0x0000061704007986 */ /* 0x020be8000c101508 */
[----:B0-----:R-:W2:Y:S04]  /*06c0*/  LDG.E.U16 R13, desc[UR8][R6.64+0x8] ;  /* 0x00000808060d7981 */ /* 0x001ea8000c1e1500 */
[----:B--2---:R0:W-:Y:S04]  /*06d0*/  STG.E.U16 desc[UR8][R4.64+0x8], R13 ;  /* 0x0000080d04007986 */ /* 0x0041e8000c101508 */
[----:B-1----:R-:W2:Y:S04]  /*06e0*/  LDG.E.U16 R15, desc[UR8][R6.64+0xa] ;  /* 0x00000a08060f7981 */ /* 0x002ea8000c1e1500 */
[----:B--2---:R1:W-:Y:S04]  /*06f0*/  STG.E.U16 desc[UR8][R4.64+0xa], R15 ;  /* 0x00000a0f04007986 */ /* 0x0043e8000c101508 */
[----:B------:R-:W2:Y:S04]  /*0700*/  LDG.E.U16 R17, desc[UR8][R6.64+0xc] ;  /* 0x00000c0806117981 */ /* 0x000ea8000c1e1500 */
[----:B--2---:R2:W-:Y:S04]  /*0710*/  STG.E.U16 desc[UR8][R4.64+0xc], R17 ;  /* 0x00000c1104007986 */ /* 0x0045e8000c101508 */
[----:B---3--:R-:W3:Y:S04]  /*0720*/  LDG.E.U16 R19, desc[UR8][R6.64+0xe] ;  /* 0x00000e0806137981 */ /* 0x008ee8000c1e1500 */
[----:B---3--:R3:W-:Y:S04]  /*0730*/  STG.E.U16 desc[UR8][R4.64+0xe], R19 ;  /* 0x00000e1304007986 */ /* 0x0087e8000c101508 */
[----:B----4-:R-:W4:Y:S04]  /*0740*/  LDG.E.U16 R21, desc[UR8][R6.64+0x10] ;  /* 0x0000100806157981 */ /* 0x010f28000c1e1500 */
[----:B----4-:R-:W-:Y:S04]  /*0750*/  STG.E.U16 desc[UR8][R4.64+0x10], R21 ;  /* 0x0000101504007986 */ /* 0x010fe8000c101508 */
[----:B-----5:R-:W4:Y:S04]  /*0760*/  LDG.E.U16 R23, desc[UR8][R6.64+0x12] ;  /* 0x0000120806177981 */ /* 0x020f28000c1e1500 */
[----:B----4-:R-:W-:Y:S04]  /*0770*/  STG.E.U16 desc[UR8][R4.64+0x12], R23 ;  /* 0x0000121704007986 */ /* 0x010fe8000c101508 */
[----:B0-----:R-:W4:Y:S04]  /*0780*/  LDG.E.U16 R13, desc[UR8][R6.64+0x14] ;  /* 0x00001408060d7981 */ /* 0x001f28000c1e1500 */
[----:B----4-:R-:W-:Y:S04]  /*0790*/  STG.E.U16 desc[UR8][R4.64+0x14], R13 ;  /* 0x0000140d04007986 */ /* 0x010fe8000c101508 */
[----:B-1----:R-:W4:Y:S04]  /*07a0*/  LDG.E.U16 R15, desc[UR8][R6.64+0x16] ;  /* 0x00001608060f7981 */ /* 0x002f28000c1e1500 */
[----:B----4-:R0:W-:Y:S04]  /*07b0*/  STG.E.U16 desc[UR8][R4.64+0x16], R15 ;  /* 0x0000160f04007986 */ /* 0x0101e8000c101508 */
[----:B--2---:R-:W2:Y:S01]  /*07c0*/  LDG.E.U16 R17, desc[UR8][R6.64+0x18] ;  /* 0x0000180806117981 */ /* 0x004ea2000c1e1500 */
[----:B------:R-:W-:-:S05]  /*07d0*/  IADD3 R9, P1, PT, R9, 0x10, RZ ;  /* 0x0000001009097810 */ /* 0x000fca0007f3e0ff */
[----:B------:R-:W-:Y:S01]  /*07e0*/  IMAD.X R0, RZ, RZ, R0, P1 ;  /* 0x000000ffff007224 */ /* 0x000fe200008e0600 */
[----:B------:R-:W-:-:S04]  /*07f0*/  ISETP.GE.U32.AND P1, PT, R9, R8, PT ;  /* 0x000000080900720c */ /* 0x000fc80003f26070 */
[----:B------:R-:W-:Y:S01]  /*0800*/  ISETP.GE.U32.AND.EX P1, PT, R0, R11, PT, P1 ;  /* 0x0000000b0000720c */ /* 0x000fe20003f26110 */
[----:B--2---:R-:W-:Y:S04]  /*0810*/  STG.E.U16 desc[UR8][R4.64+0x18], R17 ;  /* 0x0000181104007986 */ /* 0x004fe8000c101508 */
[----:B---3--:R1:W2:Y:S01]  /*0820*/  LDG.E.U16 R19, desc[UR8][R6.64+0x1a] ;  /* 0x00001a0806137981 */ /* 0x0082a2000c1e1500 */
[----:B------:R-:W-:Y:S02]  /*0830*/  IADD3 R12, P2, PT, R6, 0x20, RZ ;  /* 0x00000020060c7810 */ /* 0x000fe40007f5e0ff */
[----:B------:R-:W-:-:S03]  /*0840*/  IADD3 R10, P3, PT, R4, 0x20, RZ ;  /* 0x00000020040a7810 */ /* 0x000fc60007f7e0ff */
[----:B0-----:R-:W-:Y:S02]  /*0850*/  IMAD.X R15, RZ, RZ, R7, P2 ;  /* 0x000000ffff0f7224 */ /* 0x001fe400010e0607 */
[----:B------:R-:W-:Y:S02]  /*0860*/  IMAD.X R13, RZ, RZ, R5, P3 ;  /* 0x000000ffff0d7224 */ /* 0x000fe400018e0605 */
[----:B-1----:R-:W-:Y:S02]  /*0870*/  IMAD.MOV.U32 R6, RZ, RZ, R12 ;  /* 0x000000ffff067224 */ /* 0x002fe400078e000c */
[----:B------:R-:W-:Y:S01]  /*0880*/  IMAD.MOV.U32 R7, RZ, RZ, R15 ;  /* 0x000000ffff077224 */ /* 0x000fe200078e000f */
[----:B--2---:R0:W-:Y:S02]  /*0890*/  STG.E.U16 desc[UR8][R4.64+0x1a], R19 ;  /* 0x00001a1304007986 */ /* 0x0041e4000c101508 */
[----:B0-----:R-:W-:Y:S02]  /*08a0*/  IMAD.MOV.U32 R4, RZ, RZ, R10 ;  /* 0x000000ffff047224 */ /* 0x001fe400078e000a */
[----:B------:R-:W-:Y:S01]  /*08b0*/  IMAD.MOV.U32 R5, RZ, RZ, R13 ;  /* 0x000000ffff057224 */ /* 0x000fe200078e000d */
[----:B------:R-:W-:Y:S06]  /*08c0*/  @!P1 BRA `(.L_x_27) ;  /* 0xfffffffc004c9947 */ /* 0x000fec000383ffff */
.L_x_26:
[----:B------:R-:W-:Y:S05]  /*08d0*/  BSYNC.RECONVERGENT B0 ;  /* 0x0000000000007941 */ /* 0x000fea0003800200 */
.L_x_25:
[CC--:B------:R-:W-:Y:S01]  /*08e0*/  IADD3 R8, P3, PT, -R9.reuse, R2.reuse, RZ ;  /* 0x0000000209087210 */ /* 0x0c0fe20007f7e1ff */
[----:B------:R-:W-:Y:S01]  /*08f0*/  BSSY.RECONVERGENT B0, `(.L_x_28) ;  /* 0x0000022000007945 */ /* 0x000fe20003800200 */
[----:B------:R-:W-:Y:S02]  /*0900*/  ISETP.GE.U32.AND P2, PT, R9, R2, PT ;  /* 0x000000020900720c */ /* 0x000fe40003f46070 */
[----:B------:R-:W-:Y:S01]  /*0910*/  ISETP.LE.U32.AND P1, PT, R8, 0x4, PT ;  /* 0x000000040800780c */ /* 0x000fe20003f23070 */
[----:B------:R-:W-:Y:S01]  /*0920*/  IMAD.X R8, R3, 0x1, ~R0, P3 ;  /* 0x0000000103087824 */ /* 0x000fe200018e0e00 */
[----:B------:R-:W-:-:S04]  /*0930*/  ISETP.GE.U32.AND.EX P2, PT, R0, R3, PT, P2 ;  /* 0x000000030000720c */ /* 0x000fc80003f46120 */
[----:B------:R-:W-:-:S13]  /*0940*/  ISETP.LE.U32.OR.EX P1, PT, R8, RZ, P2, P1 ;  /* 0x000000ff0800720c */ /* 0x000fda0001723510 */
[----:B------:R-:W-:Y:S05]  /*0950*/  @P1 BRA `(.L_x_29) ;  /* 0x00000000006c1947 */ /* 0x000fea0003800000 */
[----:B------:R-:W2:Y:S04]  /*0960*/  LDG.E.U16 R11, desc[UR8][R6.64+-0x4] ;  /* 0xfffffc08060b7981 */ /* 0x000ea8000c1e1500 */
[----:B--2---:R0:W-:Y:S04]  /*0970*/  STG.E.U16 desc[UR8][R4.64+-0x4], R11 ;  /* 0xfffffc0b04007986 */ /* 0x0041e8000c101508 */
[----:B------:R-:W2:Y:S04]  /*0980*/  LDG.E.U16 R13, desc[UR8][R6.64+-0x2] ;  /* 0xfffffe08060d7981 */ /* 0x000ea8000c1e1500 */
[----:B--2---:R1:W-:Y:S04]  /*0990*/  STG.E.U16 desc[UR8][R4.64+-0x2], R13 ;  /* 0xfffffe0d04007986 */ /* 0x0043e8000c101508 */
[----:B------:R-:W2:Y:S04]  /*09a0*/  LDG.E.U16 R15, desc[UR8][R6.64] ;  /* 0x00000008060f7981 */ /* 0x000ea8000c1e1500 */
[----:B--2---:R-:W-:Y:S04]  /*09b0*/  STG.E.U16 desc[UR8][R4.64], R15 ;  /* 0x0000000f04007986 */ /* 0x004fe8000c101508 */
[----:B------:R-:W2:Y:S04]  /*09c0*/  LDG.E.U16 R17, desc[UR8][R6.64+0x2] ;  /* 0x0000020806117981 */ /* 0x000ea8000c1e1500 */
[----:B--2---:R2:W-:Y:S04]  /*09d0*/  STG.E.U16 desc[UR8][R4.64+0x2], R17 ;  /* 0x0000021104007986 */ /* 0x0045e8000c101508 */
[----:B------:R-:W3:Y:S04]  /*09e0*/  LDG.E.U16 R19, desc[UR8][R6.64+0x4] ;  /* 0x0000040806137981 */ /* 0x000ee8000c1e1500 */
[----:B---3--:R-:W-:Y:S04]  /*09f0*/  STG.E.U16 desc[UR8][R4.64+0x4], R19 ;  /* 0x0000041304007986 */ /* 0x008fe8000c101508 */
[----:B------:R-:W3:Y:S04]  /*0a00*/  LDG.E.U16 R21, desc[UR8][R6.64+0x6] ;  /* 0x0000060806157981 */ /* 0x000ee8000c1e1500 */
[----:B---3--:R-:W-:Y:S04]  /*0a10*/  STG.E.U16 desc[UR8][R4.64+0x6], R21 ;  /* 0x0000061504007986 */ /* 0x008fe8000c101508 */
[----:B0-----:R-:W3:Y:S01]  /*0a20*/  LDG.E.U16 R11, desc[UR8][R6.64+0x8] ;  /* 0x00000808060b7981 */ /* 0x001ee2000c1e1500 */
[----:B------:R-:W-:-:S02]  /*0a30*/  IADD3 R10, P2, PT, R6, 0x10, RZ ;  /* 0x00000010060a7810 */ /* 0x000fc40007f5e0ff */
[----:B------:R-:W-:Y:S01]  /*0a40*/  IADD3 R8, P3, PT, R4, 0x10, RZ ;  /* 0x0000001004087810 */ /* 0x000fe20007f7e0ff */
[----:B---3--:R-:W-:Y:S04]  /*0a50*/  STG.E.U16 desc[UR8][R4.64+0x8], R11 ;  /* 0x0000080b04007986 */ /* 0x008fe8000c101508 */
[----:B-1----:R0:W3:Y:S01]  /*0a60*/  LDG.E.U16 R13, desc[UR8][R6.64+0xa] ;  /* 0x00000a08060d7981 */ /* 0x0020e2000c1e1500 */
[----:B------:R-:W-:Y:S01]  /*0a70*/  IADD3 R9, P1, PT, R9, 0x8, RZ ;  /* 0x0000000809097810 */ /* 0x000fe20007f3e0ff */
[----:B--2---:R-:W-:Y:S01]  /*0a80*/  IMAD.X R17, RZ, RZ, R7, P2 ;  /* 0x000000ffff117224 */ /* 0x004fe200010e0607 */
[----:B------:R-:W-:Y:S01]  /*0a90*/  PLOP3.LUT P0, PT, PT, PT, PT, 0x8, 0x80 ;  /* 0x000000000080781c */ /* 0x000fe20003f0e170 */
[----:B------:R-:W-:Y:S02]  /*0aa0*/  IMAD.X R15, RZ, RZ, R5, P3 ;  /* 0x000000ffff0f7224 */ /* 0x000fe400018e0605 */
[----:B------:R-:W-:-:S02]  /*0ab0*/  IMAD.X R0, RZ, RZ, R0, P1 ;  /* 0x000000ffff007224 */ /* 0x000fc400008e0600 */
[----:B0-----:R-:W-:Y:S02]  /*0ac0*/  IMAD.MOV.U32 R6, RZ, RZ, R10 ;  /* 0x000000ffff067224 */ /* 0x001fe400078e000a */
[----:B------:R-:W-:Y:S01]  /*0ad0*/  IMAD.MOV.U32 R7, RZ, RZ, R17 ;  /* 0x000000ffff077224 */ /* 0x000fe200078e0011 */
[----:B---3--:R0:W-:Y:S02]  /*0ae0*/  STG.E.U16 desc[UR8][R4.64+0xa], R13 ;  /* 0x00000a0d04007986 */ /* 0x0081e4000c101508 */
[----:B0-----:R-:W-:Y:S02]  /*0af0*/  IMAD.MOV.U32 R4, RZ, RZ, R8 ;  /* 0x000000ffff047224 */ /* 0x001fe400078e0008 */
[----:B------:R-:W-:-:S07]  /*0b00*/  IMAD.MOV.U32 R5, RZ, RZ, R15 ;  /* 0x000000ffff057224 */ /* 0x000fce00078e000f */
.L_x_29:
[----:B------:R-:W-:Y:S05]  /*0b10*/  BSYNC.RECONVERGENT B0 ;  /* 0x0000000000007941 */ /* 0x000fea0003800200 */
.L_x_28:
[----:B------:R-:W-:-:S04]  /*0b20*/  ISETP.LT.U32.AND P1, PT, R9, R2, PT ;  /* 0x000000020900720c */ /* 0x000fc80003f21070 */
[----:B------:R-:W-:-:S13]  /*0b30*/  ISETP.LT.U32.OR.EX P0, PT, R0, R3, P0, P1 ;  /* 0x000000030000720c */ /* 0x000fda0000701510 */
[----:B------:R-:W-:Y:S05]  /*0b40*/  @!P0 EXIT ;  /* 0x000000000000894d */ /* 0x000fea0003800000 */
[----:B------:R-:W2:Y:S04]  /*0b50*/  LDG.E.U16 R3, desc[UR8][R6.64+-0x4] ;  /* 0xfffffc0806037981 */ /* 0x000ea8000c1e1500 */
[----:B--2---:R-:W-:Y:S04]  /*0b60*/  STG.E.U16 desc[UR8][R4.64+-0x4], R3 ;  /* 0xfffffc0304007986 */ /* 0x004fe8000c101508 */
[----:B------:R-:W2:Y:S04]  /*0b70*/  LDG.E.U16 R9, desc[UR8][R6.64+-0x2] ;  /* 0xfffffe0806097981 */ /* 0x000ea8000c1e1500 */
[----:B--2---:R-:W-:Y:S04]  /*0b80*/  STG.E.U16 desc[UR8][R4.64+-0x2], R9 ;  /* 0xfffffe0904007986 */ /* 0x004fe8000c101508 */
[----:B------:R-:W2:Y:S04]  /*0b90*/  LDG.E.U16 R11, desc[UR8][R6.64] ;  /* 0x00000008060b7981 */ /* 0x000ea8000c1e1500 */
[----:B--2---:R-:W-:Y:S04]  /*0ba0*/  STG.E.U16 desc[UR8][R4.64], R11 ;  /* 0x0000000b04007986 */ /* 0x004fe8000c101508 */
[----:B------:R-:W2:Y:S04]  /*0bb0*/  LDG.E.U16 R13, desc[UR8][R6.64+0x2] ;  /* 0x00000208060d7981 */ /* 0x000ea8000c1e1500 */
[----:B--2---:R-:W-:Y:S01]  /*0bc0*/  STG.E.U16 desc[UR8][R4.64+0x2], R13 ;  /* 0x0000020d04007986 */ /* 0x004fe2000c101508 */
[----:B------:R-:W-:Y:S05]  /*0bd0*/  EXIT ;  /* 0x000000000000794d */ /* 0x000fea0003800000 */
.L_x_22:
[----:B------:R-:W0:Y:S01]  /*0be0*/  LDCU.128 UR12, c[0x0][0x380] ;  /* 0x00007000ff0c77ac */ /* 0x000e220008000c00 */
[C---:B------:R-:W-:Y:S01]  /*0bf0*/  IMAD.SHL.U32 R4, R9.reuse, 0x2, RZ ;  /* 0x0000000209047824 */ /* 0x040fe200078e00ff */
[----:B------:R-:W-:-:S04]  /*0c00*/  SHF.L.U64.HI R0, R9, 0x1, R0 ;  /* 0x0000000109007819 */ /* 0x000fc80000010200 */
[----:B0-----:R-:W-:-:S04]  /*0c10*/  IADD3 R2, P0, PT, R4, UR12, RZ ;  /* 0x0000000c04027c10 */ /* 0x001fc8000ff1e0ff */
[----:B------:R-:W-:-:S05]  /*0c20*/  IADD3.X R3, PT, PT, R0, UR13, RZ, P0, !PT ;  /* 0x0000000d00037c10 */ /* 0x000fca00087fe4ff */
[----:B------:R-:W2:Y:S01]  /*0c30*/  LDG.E.ENL2.256 R12, R8, desc[UR8][R2.64] ;  /* 0xfe0000080208797e */ /* 0x000ea2000812190c */
[----:B------:R-:W-:-:S04]  /*0c40*/  IADD3 R4, P0, PT, R4, UR14, RZ ;  /* 0x0000000e04047c10 */ /* 0x000fc8000ff1e0ff */
[----:B------:R-:W-:-:S05]  /*0c50*/  IADD3.X R5, PT, PT, R0, UR15, RZ, P0, !PT ;  /* 0x0000000f00057c10 */ /* 0x000fca00087fe4ff */
[----:B--2---:R-:W-:Y:S01]  /*0c60*/  STG.E.ENL2.256 desc[UR8][R4.64], R8, R12 ;  /* 0xf8000008040c797f */ /* 0x004fe2000f121808 */
[----:B------:R-:W-:Y:S05]  /*0c70*/  EXIT ;  /* 0x000000000000794d */ /* 0x000fea0003800000 */
.L_x_30:
        /* <DEDUP_REMOVED lines=16> */
.L_x_103:


//--------------------- .text._Z19threads_copy_kernelIsLi8EEvPKT_PS0_m --------------------------
	.section	.text._Z19threads_copy_kernelIsLi8EEvPKT_PS0_m,"ax",@progbits
	.align	128
        .global         _Z19threads_copy_kernelIsLi8EEvPKT_PS0_m
        .type           _Z19threads_copy_kernelIsLi8EEvPKT_PS0_m,@function
        .size           _Z19threads_copy_kernelIsLi8EEvPKT_PS0_m,(.L_x_104 - _Z19threads_copy_kernelIsLi8EEvPKT_PS0_m)
        .other          _Z19threads_copy_kernelIsLi8EEvPKT_PS0_m,@"STO_CUDA_ENTRY STV_DEFAULT"
_Z19threads_copy_kernelIsLi8EEvPKT_PS0_m:
.text._Z19threads_copy_kernelIsLi8EEvPKT_PS0_m:
        /* <DEDUP_REMOVED lines=41> */
.L_x_33:
        /* <DEDUP_REMOVED lines=15> */
.L_x_32:
        /* <DEDUP_REMOVED lines=40> */
.L_x_36:
        /* <DEDUP_REMOVED lines=45> */
.L_x_35:
[----:B------:R-:W-:Y:S05]  /*08d0*/  BSYNC.RECONVERGENT B0 ;  /* 0x0000000000007941 */ /* 0x000fea0003800200 */
.L_x_34:
        /* <DEDUP_REMOVED lines=35> */
.L_x_38:
[----:B------:R-:W-:Y:S05]  /*0b10*/  BSYNC.RECONVERGENT B0 ;  /* 0x0000000000007941 */ /* 0x000fea0003800200 */
.L_x_37:
        /* <DEDUP_REMOVED lines=12> */
.L_x_31:
[----:B------:R-:W0:Y:S01]  /*0be0*/  LDCU.128 UR12, c[0x0][0x380] ;  /* 0x00007000ff0c77ac */ /* 0x000e220008000c00 */
[C---:B------:R-:W-:Y:S01]  /*0bf0*/  IMAD.SHL.U32 R4, R9.reuse, 0x2, RZ ;  /* 0x0000000209047824 */ /* 0x040fe200078e00ff */
[----:B------:R-:W-:-:S04]  /*0c00*/  SHF.L.U64.HI R0, R9, 0x1, R0 ;  /* 0x0000000109007819 */ /* 0x000fc80000010200 */
[----:B0-----:R-:W-:-:S04]  /*0c10*/  IADD3 R2, P0, PT, R4, UR12, RZ ;  /* 0x0000000c04027c10 */ /* 0x001fc8000ff1e0ff */
[----:B------:R-:W-:-:S05]  /*0c20*/  IADD3.X R3, PT, PT, R0, UR13, RZ, P0, !PT ;  /* 0x0000000d00037c10 */ /* 0x000fca00087fe4ff */
[----:B------:R-:W2:Y:S01]  /*0c30*/  LDG.E.128 R8, desc[UR8][R2.64] ;  /* 0x0000000802087981 */ /* 0x000ea2000c1e1d00 */
[----:B------:R-:W-:-:S04]  /*0c40*/  IADD3 R4, P0, PT, R4, UR14, RZ ;  /* 0x0000000e04047c10 */ /* 0x000fc8000ff1e0ff */
[----:B------:R-:W-:-:S05]  /*0c50*/  IADD3.X R5, PT, PT, R0, UR15, RZ, P0, !PT ;  /* 0x0000000f00057c10 */ /* 0x000fca00087fe4ff */
[----:B--2---:R-:W-:Y:S01]  /*0c60*/  STG.E.128 desc[UR8][R4.64], R8 ;  /* 0x0000000804007986 */ /* 0x004fe2000c101d08 */
[----:B------:R-:W-:Y:S05]  /*0c70*/  EXIT ;  /* 0x000000000000794d */ /* 0x000fea0003800000 */
.L_x_39:
        /* <DEDUP_REMOVED lines=16> */
.L_x_104:


//--------------------- .text._Z19threads_copy_kernelIsLi4EEvPKT_PS0_m --------------------------
	.section	.text._Z19threads_copy_kernelIsLi4EEvPKT_PS0_m,"ax",@progbits
	.align	128
        .global         _Z19threads_copy_kernelIsLi4EEvPKT_PS0_m
        .type           _Z19threads_copy_kernelIsLi4EEvPKT_PS0_m,@function
        .size           _Z19threads_copy_kernelIsLi4EEvPKT_PS0_m,(.L_x_105 - _Z19threads_copy_kernelIsLi4EEvPKT_PS0_m)
        .other          _Z19threads_copy_kernelIsLi4EEvPKT_PS0_m,@"STO_CUDA_ENTRY STV_DEFAULT"
_Z19threads_copy_kernelIsLi4EEvPKT_PS0_m:
.text._Z19threads_copy_kernelIsLi4EEvPKT_PS0_m:
        /* <DEDUP_REMOVED lines=41> */
.L_x_42:
        /* <DEDUP_REMOVED lines=15> */
.L_x_41:
        /* <DEDUP_REMOVED lines=40> */
.L_x_45:
        /* <DEDUP_REMOVED lines=45> */
.L_x_44:
[----:B------:R-:W-:Y:S05]  /*08d0*/  BSYNC.RECONVERGENT B0 ;  /* 0x0000000000007941 */ /* 0x000fea0003800200 */
.L_x_43:
        /* <DEDUP_REMOVED lines=35> */
.L_x_47:
[----:B------:R-:W-:Y:S05]  /*0b10*/  BSYNC.RECONVERGENT B0 ;  /* 0x0000000000007941 */ /* 0x000fea0003800200 */
.L_x_46:
        /* <DEDUP_REMOVED lines=12> */
.L_x_40:
[----:B------:R-:W0:Y:S01]  /*0be0*/  LDCU.128 UR12, c[0x0][0x380] ;  /* 0x00007000ff0c77ac */ /* 0x000e220008000c00 */
[C---:B------:R-:W-:Y:S01]  /*0bf0*/  IMAD.SHL.U32 R4, R9.reuse, 0x2, RZ ;  /* 0x0000000209047824 */ /* 0x040fe200078e00ff */
[----:B------:R-:W-:-:S04]  /*0c00*/  SHF.L.U64.HI R0, R9, 0x1, R0 ;  /* 0x0000000109007819 */ /* 0x000fc80000010200 */
[----:B0-----:R-:W-:-:S04]  /*0c10*/  IADD3 R2, P0, PT, R4, UR12, RZ ;  /* 0x0000000c04027c10 */ /* 0x001fc8000ff1e0ff */
[----:B------:R-:W-:-:S06]  /*0c20*/  IADD3.X R3, PT, PT, R0, UR13, RZ, P0, !PT ;  /* 0x0000000d00037c10 */ /* 0x000fcc00087fe4ff */
[----:B------:R-:W2:Y:S01]  /*0c30*/  LDG.E.64 R2, desc[UR8][R2.64] ;  /* 0x0000000802027981 */ /* 0x000ea2000c1e1b00 */
[----:B------:R-:W-:-:S04]  /*0c40*/  IADD3 R4, P0, PT, R4, UR14, RZ ;  /* 0x0000000e04047c10 */ /* 0x000fc8000ff1e0ff */
[----:B------:R-:W-:-:S05]  /*0c50*/  IADD3.X R5, PT, PT, R0, UR15, RZ, P0, !PT ;  /* 0x0000000f00057c10 */ /* 0x000fca00087fe4ff */
[----:B--2---:R-:W-:Y:S01]  /*0c60*/  STG.E.64 desc[UR8][R4.64], R2 ;  /* 0x0000000204007986 */ /* 0x004fe2000c101b08 */
[----:B------:R-:W-:Y:S05]  /*0c70*/  EXIT ;  /* 0x000000000000794d */ /* 0x000fea0003800000 */
.L_x_48:
        /* <DEDUP_REMOVED lines=16> */
.L_x_105:


//--------------------- .text._Z19threads_copy_kernelIsLi2EEvPKT_PS0_m --------------------------
	.section	.text._Z19threads_copy_kernelIsLi2EEvPKT_PS0_m,"ax",@progbits
	.align	128
        .global         _Z19threads_copy_kernelIsLi2EEvPKT_PS0_m
        .type           _Z19threads_copy_kernelIsLi2EEvPKT_PS0_m,@function
        .size           _Z19threads_copy_kernelIsLi2EEvPKT_PS0_m,(.L_x_106 - _Z19threads_copy_kernelIsLi2EEvPKT_PS0_m)
        .other          _Z19threads_copy_kernelIsLi2EEvPKT_PS0_m,@"STO_CUDA_ENTRY STV_DEFAULT"
_Z19threads_copy_kernelIsLi2EEvPKT_PS0_m:
.text._Z19threads_copy_kernelIsLi2EEvPKT_PS0_m:
        /* <DEDUP_REMOVED lines=27> */
[----:B------:R-:W-:Y:S01]  /*01b0*/  UIMAD.WIDE.U32 UR6, UR10, UR11, URZ ;  /* 0x0000000b0a0672a5 */ /* 0x000fe2000f8e00ff */
[----:B------:R-:W0:Y:S03]  /*01c0*/  LDCU.128 UR16, c[0x0][0x380] ;  /* 0x00007000ff1077ac */ /* 0x000e260008000c00 */
[----:B------:R-:W-:Y:S02]  /*01d0*/  USHF.L.U32 UR12, UR6, 0x2, URZ ;  /* 0x00000002060c7899 */ /* 0x000fe400080006ff */
[----:B------:R-:W-:-:S04]  /*01e0*/  USHF.L.U64.HI UR6, UR6, 0x2, UR7 ;  /* 0x0000000206067899 */ /* 0x000fc80008010207 */
[----:B------:R-:W-:Y:S02]  /*01f0*/  IMAD.U32 R4, RZ, RZ, UR12 ;  /* 0x0000000cff047e24 */ /* 0x000fe4000f8e00ff */
[----:B------:R-:W-:Y:S02]  /*0200*/  IMAD.U32 R5, RZ, RZ, UR6 ;  /* 0x00000006ff057e24 */ /* 0x000fe4000f8e00ff */
[----:B------:R-:W-:-:S03]  /*0210*/  IMAD.WIDE.U32 R4, R7, 0x4, R4 ;  /* 0x0000000407047825 */ /* 0x000fc600078e0004 */
[C---:B0-----:R-:W-:Y:S02]  /*0220*/  IADD3 R10, P1, PT, R4.reuse, UR18, RZ ;  /* 0x00000012040a7c10 */ /* 0x041fe4000ff3e0ff */
[----:B------:R-:W-:Y:S02]  /*0230*/  IADD3 R8, P2, PT, R4, UR16, RZ ;  /* 0x0000001004087c10 */ /* 0x000fe4000ff5e0ff */
[C---:B------:R-:W-:Y:S02]  /*0240*/  IADD3.X R13, PT, PT, R5.reuse, UR19, RZ, P1, !PT ;  /* 0x00000013050d7c10 */ /* 0x040fe40008ffe4ff */
[----:B------:R-:W-:-:S09]  /*0250*/  IADD3.X R11, PT, PT, R5, UR17, RZ, P2, !PT ;  /* 0x00000011050b7c10 */ /* 0x000fd200097fe4ff */
.L_x_52:
[----:B0-----:R-:W-:Y:S02]  /*0260*/  IMAD.MOV.U32 R4, RZ, RZ, R8 ;  /* 0x000000ffff047224 */ /* 0x001fe400078e0008 */
[----:B------:R-:W-:-:S05]  /*0270*/  IMAD.MOV.U32 R5, RZ, RZ, R11 ;  /* 0x000000ffff057224 */ /* 0x000fca00078e000b */
[----:B------:R0:W2:Y:S01]  /*0280*/  LDG.E.U16 R7, desc[UR8][R4.64] ;  /* 0x0000000804077981 */ /* 0x0000a2000c1e1500 */
[----:B------:R-:W-:Y:S02]  /*0290*/  IADD3 R9, P1, PT, R9, 0x1, RZ ;  /* 0x0000000109097810 */ /* 0x000fe40007f3e0ff */
[----:B------:R-:W-:Y:S02]  /*02a0*/  IADD3 R8, P3, PT, R8, 0x2, RZ ;  /* 0x0000000208087810 */ /* 0x000fe40007f7e0ff */
[----:B------:R-:W-:Y:S01]  /*02b0*/  IADD3 R6, P2, PT, R9, -R2, RZ ;  /* 0x8000000209067210 */ /* 0x000fe20007f5e0ff */
[----:B------:R-:W-:Y:S02]  /*02c0*/  IMAD.X R0, RZ, RZ, R0, P1 ;  /* 0x000000ffff007224 */ /* 0x000fe400008e0600 */
[----:B------:R-:W-:Y:S01]  /*02d0*/  IMAD.X R11, RZ, RZ, R11, P3 ;  /* 0x000000ffff0b7224 */ /* 0x000fe200018e060b */
[----:B------:R-:W-:Y:S01]  /*02e0*/  ISETP.NE.U32.AND P1, PT, R6, RZ, PT ;  /* 0x000000ff0600720c */ /* 0x000fe20003f25070 */
[----:B0-----:R-:W-:-:S02]  /*02f0*/  IMAD.MOV.U32 R4, RZ, RZ, R10 ;  /* 0x000000ffff047224 */ /* 0x001fc400078e000a */
[----:B------:R-:W-:Y:S02]  /*0300*/  IMAD.MOV.U32 R5, RZ, RZ, R13 ;  /* 0x000000ffff057224 */ /* 0x000fe400078e000d */
[----:B------:R-:W-:Y:S01]  /*0310*/  IMAD.X R6, R0, 0x1, ~R3, P2 ;  /* 0x0000000100067824 */ /* 0x000fe200010e0e03 */
[----:B------:R-:W-:-:S04]  /*0320*/  IADD3 R10, P2, PT, R10, 0x2, RZ ;  /* 0x000000020a0a7810 */ /* 0x000fc80007f5e0ff */
[----:B------:R-:W-:Y:S01]  /*0330*/  ISETP.NE.AND.EX P1, PT, R6, RZ, PT, P1 ;  /* 0x000000ff0600720c */ /* 0x000fe20003f25310 */
[----:B------:R-:W-:Y:S01]  /*0340*/  IMAD.X R13, RZ, RZ, R13, P2 ;  /* 0x000000ffff0d7224 */ /* 0x000fe200010e060d */
[----:B--2---:R0:W-:Y:S11]  /*0350*/  STG.E.U16 desc[UR8][R4.64], R7 ;  /* 0x0000000704007986 */ /* 0x0041f6000c101508 */
[----:B------:R-:W-:Y:S05]  /*0360*/  @P1 BRA `(.L_x_52) ;  /* 0xfffffffc00bc1947 */ /* 0x000fea000383ffff */
.L_x_51:
[----:B------:R-:W-:Y:S05]  /*0370*/  BSYNC.RECONVERGENT B0 ;  /* 0x0000000000007941 */ /* 0x000fea0003800200 */
.L_x_50:
        /* <DEDUP_REMOVED lines=40> */
.L_x_55:
        /* <DEDUP_REMOVED lines=45> */
.L_x_54:
[----:B------:R-:W-:Y:S05]  /*08d0*/  BSYNC.RECONVERGENT B0 ;  /* 0x0000000000007941 */ /* 0x000fea0003800200 */
.L_x_53:
        /* <DEDUP_REMOVED lines=35> */
.L_x_57:
[----:B------:R-:W-:Y:S05]  /*0b10*/  BSYNC.RECONVERGENT B0 ;  /* 0x0000000000007941 */ /* 0x000fea0003800200 */
.L_x_56:
        /* <DEDUP_REMOVED lines=12> */
.L_x_49:
[----:B------:R-:W0:Y:S01]  /*0be0*/  LDCU.128 UR12, c[0x0][0x380] ;  /* 0x00007000ff0c77ac */ /* 0x000e220008000c00 */
[C---:B------:R-:W-:Y:S01]  /*0bf0*/  IMAD.SHL.U32 R4, R9.reuse, 0x2, RZ ;  /* 0x0000000209047824 */ /* 0x040fe200078e00ff */
[----:B------:R-:W-:-:S04]  /*0c00*/  SHF.L.U64.HI R0, R9, 0x1, R0 ;  /* 0x0000000109007819 */ /* 0x000fc80000010200 */
[----:B0-----:R-:W-:-:S04]  /*0c10*/  IADD3 R2, P0, PT, R4, UR12, RZ ;  /* 0x0000000c04027c10 */ /* 0x001fc8000ff1e0ff */
[----:B------:R-:W-:-:S06]  /*0c20*/  IADD3.X R3, PT, PT, R0, UR13, RZ, P0, !PT ;  /* 0x0000000d00037c10 */ /* 0x000fcc00087fe4ff */
[----:B------:R-:W2:Y:S01]  /*0c30*/  LDG.E R3, desc[UR8][R2.64] ;  /* 0x0000000802037981 */ /* 0x000ea2000c1e1900 */
[----:B------:R-:W-:-:S04]  /*0c40*/  IADD3 R4, P0, PT, R4, UR14, RZ ;  /* 0x0000000e04047c10 */ /* 0x000fc8000ff1e0ff */
[----:B------:R-:W-:-:S05]  /*0c50*/  IADD3.X R5, PT, PT, R0, UR15, RZ, P0, !PT ;  /* 0x0000000f00057c10 */ /* 0x000fca00087fe4ff */
[----:B--2---:R-:W-:Y:S01]  /*0c60*/  STG.E desc[UR8][R4.64], R3 ;  /* 0x0000000304007986 */ /* 0x004fe2000c101908 */
[----:B------:R-:W-:Y:S05]  /*0c70*/  EXIT ;  /* 0x000000000000794d */ /* 0x000fea0003800000 */
.L_x_58:
        /* <DEDUP_REMOVED lines=16> */
.L_x_106:


//--------------------- .text._Z19threads_copy_kernelIsLi1EEvPKT_PS0_m --------------------------
	.section	.text._Z19threads_copy_kernelIsLi1EEvPKT_PS0_m,"ax",@progbits
	.align	128
        .global         _Z19threads_copy_kernelIsLi1EEvPKT_PS0_m
        .type           _Z19threads_copy_kernelIsLi1EEvPKT_PS0_m,@function
        .size           _Z19threads_copy_kernelIsLi1EEvPKT_PS0_m,(.L_x_107 - _Z19threads_copy_kernelIsLi1EEvPKT_PS0_m)
        .other          _Z19threads_copy_kernelIsLi1EEvPKT_PS0_m,@"STO_CUDA_ENTRY STV_DEFAULT"
_Z19threads_copy_kernelIsLi1EEvPKT_PS0_m:
.text._Z19threads_copy_kernelIsLi1EEvPKT_PS0_m:
        /* <DEDUP_REMOVED lines=11> */
[C---:B------:R-:W-:Y:S01]  /*00b0*/  IMAD.SHL.U32 R4, R2.reuse, 0x2, RZ ;  /* 0x0000000202047824 */ /* 0x040fe200078e00ff */
[----:B------:R-:W-:Y:S01]  /*00c0*/  SHF.L.U64.HI R0, R2, 0x1, R3 ;  /* 0x0000000102007819 */ /* 0x000fe20000010203 */
[----:B------:R-:W1:Y:S03]  /*00d0*/  LDCU.64 UR4, c[0x0][0x358] ;  /* 0x00006b00ff0477ac */ /* 0x000e660008000a00 */
[----:B0-----:R-:W-:-:S04]  /*00e0*/  IADD3 R2, P0, PT, R4, UR8, RZ ;  /* 0x0000000804027c10 */ /* 0x001fc8000ff1e0ff */
[----:B------:R-:W-:-:S06]  /*00f0*/  IADD3.X R3, PT, PT, R0, UR9, RZ, P0, !PT ;  /* 0x0000000900037c10 */ /* 0x000fcc00087fe4ff */
[----:B-1----:R-:W2:Y:S01]  /*0100*/  LDG.E.U16 R3, desc[UR4][R2.64] ;  /* 0x0000000402037981 */ /* 0x002ea2000c1e1500 */
[----:B------:R-:W-:-:S04]  /*0110*/  IADD3 R4, P0, PT, R4, UR10, RZ ;  /* 0x0000000a04047c10 */ /* 0x000fc8000ff1e0ff */
[----:B------:R-:W-:-:S05]  /*0120*/  IADD3.X R5, PT, PT, R0, UR11, RZ, P0, !PT ;  /* 0x0000000b00057c10 */ /* 0x000fca00087fe4ff */
[----:B--2---:R-:W-:Y:S01]  /*0130*/  STG.E.U16 desc[UR4][R4.64], R3 ;  /* 0x0000000304007986 */ /* 0x004fe2000c101504 */
[----:B------:R-:W-:Y:S05]  /*0140*/  EXIT ;  /* 0x000000000000794d */ /* 0x000fea0003800000 */
.L_x_59:
        /* <DEDUP_REMOVED lines=11> */
.L_x_107:


//--------------------- .text._Z19threads_copy_kernelIiLi16EEvPKT_PS0_m --------------------------
	.section	.text._Z19threads_copy_kernelIiLi16EEvPKT_PS0_m,"ax",@progbits
	.align	128
        .global         _Z19threads_copy_kernelIiLi16EEvPKT_PS0_m
        .type           _Z19threads_copy_kernelIiLi16EEvPKT_PS0_m,@function
        .size           _Z19threads_copy_kernelIiLi16EEvPKT_PS0_m,(.L_x_108 - _Z19threads_copy_kernelIiLi16EEvPKT_PS0_m)
        .other          _Z19threads_copy_kernelIiLi16EEvPKT_PS0_m,@"STO_CUDA_ENTRY STV_DEFAULT"
_Z19threads_copy_kernelIiLi16EEvPKT_PS0_m:
.text._Z19threads_copy_kernelIiLi16EEvPKT_PS0_m:
        /* <DEDUP_REMOVED lines=41> */
.L_x_62:
[----:B0-----:R-:W-:Y:S02]  /*0290*/  IMAD.MOV.U32 R4, RZ, RZ, R6 ;  /* 0x000000ffff047224 */ /* 0x001fe400078e0006 */
[----:B------:R-:W-:-:S05]  /*02a0*/  IMAD.MOV.U32 R5, RZ, RZ, R11 ;  /* 0x000000ffff057224 */ /* 0x000fca00078e000b */
[----:B------:R0:W2:Y:S01]  /*02b0*/  LDG.E R7, desc[UR8][R4.64] ;  /* 0x0000000804077981 */ /* 0x0000a2000c1e1900 */
        /* <DEDUP_REMOVED lines=10> */
[----:B--2---:R0:W-:Y:S05]  /*0360*/  STG.E desc[UR8][R4.64], R7 ;  /* 0x0000000704007986 */ /* 0x0041ea000c101908 */
[----:B------:R-:W-:Y:S05]  /*0370*/  @P1 BRA `(.L_x_62) ;  /* 0xfffffffc00c41947 */ /* 0x000fea000383ffff */
.L_x_61:
        /* <DEDUP_REMOVED lines=8> */
[----:B------:R-:W2:Y:S01]  /*0400*/  @P0 LDG.E R11, desc[UR8][R6.64+-0x8] ;  /* 0xfffff808060b0981 */ /* 0x000ea2000c1e1900 */
[----:B------:R-:W-:-:S04]  /*0410*/  IADD3 R4, P1, PT, R4, UR14, RZ ;  /* 0x0000000e04047c10 */ /* 0x000fc8000ff3e0ff */
[----:B------:R-:W-:-:S05]  /*0420*/  IADD3.X R5, PT, PT, R5, UR15, RZ, P1, !PT ;  /* 0x0000000f05057c10 */ /* 0x000fca0008ffe4ff */
[----:B--2---:R0:W-:Y:S04]  /*0430*/  @P0 STG.E desc[UR8][R4.64+-0x8], R11 ;  /* 0xfffff80b04000986 */ /* 0x0041e8000c101908 */
[----:B------:R-:W2:Y:S04]  /*0440*/  @P0 LDG.E R13, desc[UR8][R6.64+-0x4] ;  /* 0xfffffc08060d0981 */ /* 0x000ea8000c1e1900 */
[----:B--2---:R1:W-:Y:S04]  /*0450*/  @P0 STG.E desc[UR8][R4.64+-0x4], R13 ;  /* 0xfffffc0d04000986 */ /* 0x0043e8000c101908 */
[----:B------:R-:W2:Y:S01]  /*0460*/  @P0 LDG.E R15, desc[UR8][R6.64] ;  /* 0x00000008060f0981 */ /* 0x000ea2000c1e1900 */
[----:B------:R-:W-:-:S04]  /*0470*/  @P0 IADD3 R9, P1, PT, R9, 0x4, RZ ;  /* 0x0000000409090810 */ /* 0x000fc80007f3e0ff */
[CC--:B------:R-:W-:Y:S01]  /*0480*/  IADD3 R8, P3, PT, -R9.reuse, R2.reuse, RZ ;  /* 0x0000000209087210 */ /* 0x0c0fe20007f7e1ff */
[----:B------:R-:W-:Y:S01]  /*0490*/  @P0 IMAD.X R0, RZ, RZ, R0, P1 ;  /* 0x000000ffff000224 */ /* 0x000fe200008e0600 */
[----:B------:R-:W-:Y:S02]  /*04a0*/  ISETP.GE.U32.AND P2, PT, R9, R2, PT ;  /* 0x000000020900720c */ /* 0x000fe40003f46070 */
[----:B------:R-:W-:Y:S01]  /*04b0*/  ISETP.LE.U32.AND P1, PT, R8, 0xc, PT ;  /* 0x0000000c0800780c */ /* 0x000fe20003f23070 */
[----:B0-----:R-:W-:Y:S01]  /*04c0*/  IMAD.X R11, R3, 0x1, ~R0, P3 ;  /* 0x00000001030b7824 */ /* 0x001fe200018e0e00 */
[----:B------:R-:W-:Y:S01]  /*04d0*/  ISETP.GE.U32.AND.EX P2, PT, R0, R3, PT, P2 ;  /* 0x000000030000720c */ /* 0x000fe20003f46120 */
[----:B--2---:R-:W-:Y:S04]  /*04e0*/  @P0 STG.E desc[UR8][R4.64], R15 ;  /* 0x0000000f04000986 */ /* 0x004fe8000c101908 */
[----:B------:R0:W2:Y:S01]  /*04f0*/  @P0 LDG.E R17, desc[UR8][R6.64+0x4] ;  /* 0x0000040806110981 */ /* 0x0000a2000c1e1900 */
        /* <DEDUP_REMOVED lines=8> */
[----:B--2---:R0:W-:Y:S02]  /*0580*/  @P0 STG.E desc[UR8][R4.64+0x4], R17 ;  /* 0x0000041104000986 */ /* 0x0041e4000c101908 */
[----:B0-----:R-:W-:Y:S02]  /*0590*/  @P0 IMAD.MOV.U32 R4, RZ, RZ, R8 ;  /* 0x000000ffff040224 */ /* 0x001fe400078e0008 */
[----:B------:R-:W-:Y:S01]  /*05a0*/  @P0 IMAD.MOV.U32 R5, RZ, RZ, R11 ;  /* 0x000000ffff050224 */ /* 0x000fe200078e000b */
[----:B------:R-:W-:Y:S01]  /*05b0*/  PLOP3.LUT P0, PT, P0, PT, PT, 0x8, 0x80 ;  /* 0x000000000080781c */ /* 0x000fe2000070e170 */
[----:B------:R-:W-:-:S12]  /*05c0*/  @P1 BRA `(.L_x_64) ;  /* 0x0000000000c01947 */ /* 0x000fd80003800000 */
[----:B------:R-:W-:Y:S02]  /*05d0*/  IADD3 R8, P1, PT, R2, -0xc, RZ ;  /* 0xfffffff402087810 */ /* 0x000fe40007f3e0ff */
[----:B------:R-:W-:Y:S02]  /*05e0*/  PLOP3.LUT P0, PT, PT, PT, PT, 0x8, 0x80 ;  /* 0x000000000080781c */ /* 0x000fe40003f0e170 */
[----:B------:R-:W-:-:S11]  /*05f0*/  IADD3.X R11, PT, PT, R3, -0x1, RZ, P1, !PT ;  /* 0xffffffff030b7810 */ /* 0x000fd60000ffe4ff */
.L_x_65:
[----:B------:R-:W2:Y:S04]  /*0600*/  LDG.E R13, desc[UR8][R6.64+-0x8] ;  /* 0xfffff808060d7981 */ /* 0x000ea8000c1e1900 */
[----:B--2---:R0:W-:Y:S04]  /*0610*/  STG.E desc[UR8][R4.64+-0x8], R13 ;  /* 0xfffff80d04007986 */ /* 0x0041e8000c101908 */
[----:B------:R-:W2:Y:S04]  /*0620*/  LDG.E R15, desc[UR8][R6.64+-0x4] ;  /* 0xfffffc08060f7981 */ /* 0x000ea8000c1e1900 */
[----:B--2---:R1:W-:Y:S04]  /*0630*/  STG.E desc[UR8][R4.64+-0x4], R15 ;  /* 0xfffffc0f04007986 */ /* 0x0043e8000c101908 */
[----:B------:R-:W2:Y:S04]  /*0640*/  LDG.E R17, desc[UR8][R6.64] ;  /* 0x0000000806117981 */ /* 0x000ea8000c1e1900 */
[----:B--2---:R2:W-:Y:S04]  /*0650*/  STG.E desc[UR8][R4.64], R17 ;  /* 0x0000001104007986 */ /* 0x0045e8000c101908 */
[----:B------:R-:W3:Y:S04]  /*0660*/  LDG.E R19, desc[UR8][R6.64+0x4] ;  /* 0x0000040806137981 */ /* 0x000ee8000c1e1900 */
[----:B---3--:R3:W-:Y:S04]  /*0670*/  STG.E desc[UR8][R4.64+0x4], R19 ;  /* 0x0000041304007986 */ /* 0x0087e8000c101908 */
[----:B------:R-:W4:Y:S04]  /*0680*/  LDG.E R21, desc[UR8][R6.64+0x8] ;  /* 0x0000080806157981 */ /* 0x000f28000c1e1900 */
[----:B----4-:R4:W-:Y:S04]  /*0690*/  STG.E desc[UR8][R4.64+0x8], R21 ;  /* 0x0000081504007986 */ /* 0x0109e8000c101908 */
[----:B------:R-:W5:Y:S04]  /*06a0*/  LDG.E R23, desc[UR8][R6.64+0xc] ;  /* 0x00000c0806177981 */ /* 0x000f68000c1e1900 */
[----:B-----5:R5:W-:Y:S04]  /*06b0*/  STG.E desc[UR8][R4.64+0xc], R23 ;  /* 0x00000c1704007986 */ /* 0x020be8000c101908 */
[----:B0-----:R-:W2:Y:S04]  /*06c0*/  LDG.E R13, desc[UR8][R6.64+0x10] ;  /* 0x00001008060d7981 */ /* 0x001ea8000c1e1900 */
[----:B--2---:R0:W-:Y:S04]  /*06d0*/  STG.E desc[UR8][R4.64+0x10], R13 ;  /* 0x0000100d04007986 */ /* 0x0041e8000c101908 */
[----:B-1----:R-:W2:Y:S04]  /*06e0*/  LDG.E R15, desc[UR8][R6.64+0x14] ;  /* 0x00001408060f7981 */ /* 0x002ea8000c1e1900 */
[----:B--2---:R1:W-:Y:S04]  /*06f0*/  STG.E desc[UR8][R4.64+0x14], R15 ;  /* 0x0000140f04007986 */ /* 0x0043e8000c101908 */
[----:B------:R-:W2:Y:S04]  /*0700*/  LDG.E R17, desc[UR8][R6.64+0x18] ;  /* 0x0000180806117981 */ /* 0x000ea8000c1e1900 */
[----:B--2---:R2:W-:Y:S04]  /*0710*/  STG.E desc[UR8][R4.64+0x18], R17 ;  /* 0x0000181104007986 */ /* 0x0045e8000c101908 */
[----:B---3--:R-:W3:Y:S04]  /*0720*/  LDG.E R19, desc[UR8][R6.64+0x1c] ;  /* 0x00001c0806137981 */ /* 0x008ee8000c1e1900 */
[----:B---3--:R3:W-:Y:S04]  /*0730*/  STG.E desc[UR8][R4.64+0x1c], R19 ;  /* 0x00001c1304007986 */ /* 0x0087e8000c101908 */
[----:B----4-:R-:W4:Y:S04]  /*0740*/  LDG.E R21, desc[UR8][R6.64+0x20] ;  /* 0x0000200806157981 */ /* 0x010f28000c1e1900 */
[----:B----4-:R-:W-:Y:S04]  /*0750*/  STG.E desc[UR8][R4.64+0x20], R21 ;  /* 0x0000201504007986 */ /* 0x010fe8000c101908 */
[----:B-----5:R-:W4:Y:S04]  /*0760*/  LDG.E R23, desc[UR8][R6.64+0x24] ;  /* 0x0000240806177981 */ /* 0x020f28000c1e1900 */
[----:B----4-:R-:W-:Y:S04]  /*0770*/  STG.E desc[UR8][R4.64+0x24], R23 ;  /* 0x0000241704007986 */ /* 0x010fe8000c101908 */
[----:B0-----:R-:W4:Y:S04]  /*0780*/  LDG.E R13, desc[UR8][R6.64+0x28] ;  /* 0x00002808060d7981 */ /* 0x001f28000c1e1900 */
[----:B----4-:R-:W-:Y:S04]  /*0790*/  STG.E desc[UR8][R4.64+0x28], R13 ;  /* 0x0000280d04007986 */ /* 0x010fe8000c101908 */
[----:B-1----:R-:W4:Y:S04]  /*07a0*/  LDG.E R15, desc[UR8][R6.64+0x2c] ;  /* 0x00002c08060f7981 */ /* 0x002f28000c1e1900 */
[----:B----4-:R0:W-:Y:S04]  /*07b0*/  STG.E desc[UR8][R4.64+0x2c], R15 ;  /* 0x00002c0f04007986 */ /* 0x0101e8000c101908 */
[----:B--2---:R-:W2:Y:S01]  /*07c0*/  LDG.E R17, desc[UR8][R6.64+0x30] ;  /* 0x0000300806117981 */ /* 0x004ea2000c1e1900 */
[----:B------:R-:W-:-:S05]  /*07d0*/  IADD3 R9, P1, PT, R9, 0x10, RZ ;  /* 0x0000001009097810 */ /* 0x000fca0007f3e0ff */
[----:B------:R-:W-:Y:S01]  /*07e0*/  IMAD.X R0, RZ, RZ, R0, P1 ;  /* 0x000000ffff007224 */ /* 0x000fe200008e0600 */
[----:B------:R-:W-:-:S04]  /*07f0*/  ISETP.GE.U32.AND P1, PT, R9, R8, PT ;  /* 0x000000080900720c */ /* 0x000fc80003f26070 */
[----:B------:R-:W-:Y:S01]  /*0800*/  ISETP.GE.U32.AND.EX P1, PT, R0, R11, PT, P1 ;  /* 0x0000000b0000720c */ /* 0x000fe20003f26110 */
[----:B--2---:R-:W-:Y:S04]  /*0810*/  STG.E desc[UR8][R4.64+0x30], R17 ;  /* 0x0000301104007986 */ /* 0x004fe8000c101908 */
[----:B---3--:R1:W2:Y:S01]  /*0820*/  LDG.E R19, desc[UR8][R6.64+0x34] ;  /* 0x0000340806137981 */ /* 0x0082a2000c1e1900 */
[----:B------:R-:W-:Y:S02]  /*0830*/  IADD3 R12, P2, PT, R6, 0x40, RZ ;  /* 0x00000040060c7810 */ /* 0x000fe40007f5e0ff */
[----:B------:R-:W-:-:S03]  /*0840*/  IADD3 R10, P3, PT, R4, 0x40, RZ ;  /* 0x00000040040a7810 */ /* 0x000fc60007f7e0ff */
[----:B0-----:R-:W-:Y:S02]  /*0850*/  IMAD.X R15, RZ, RZ, R7, P2 ;  /* 0x000000ffff0f7224 */ /* 0x001fe400010e0607 */
[----:B------:R-:W-:Y:S02]  /*0860*/  IMAD.X R13, RZ, RZ, R5, P3 ;  /* 0x000000ffff0d7224 */ /* 0x000fe400018e0605 */
[----:B-1----:R-:W-:Y:S02]  /*0870*/  IMAD.MOV.U32 R6, RZ, RZ, R12 ;  /* 0x000000ffff067224 */ /* 0x002fe400078e000c */
[----:B------:R-:W-:Y:S01]  /*0880*/  IMAD.MOV.U32 R7, RZ, RZ, R15 ;  /* 0x000000ffff077224 */ /* 0x000fe200078e000f */
[----:B--2---:R0:W-:Y:S02]  /*0890*/  STG.E desc[UR8][R4.64+0x34], R19 ;  /* 0x0000341304007986 */ /* 0x0041e4000c101908 */
[----:B0-----:R-:W-:Y:S02]  /*08a0*/  IMAD.MOV.U32 R4, RZ, RZ, R10 ;  /* 0x000000ffff047224 */ /* 0x001fe400078e000a */
[----:B------:R-:W-:Y:S01]  /*08b0*/  IMAD.MOV.U32 R5, RZ, RZ, R13 ;  /* 0x000000ffff057224 */ /* 0x000fe200078e000d */
[----:B------:R-:W-:Y:S06]  /*08c0*/  @!P1 BRA `(.L_x_65) ;  /* 0xfffffffc004c9947 */ /* 0x000fec000383ffff */
.L_x_64:
[----:B------:R-:W-:Y:S05]  /*08d0*/  BSYNC.RECONVERGENT B0 ;  /* 0x0000000000007941 */ /* 0x000fea0003800200 */
.L_x_63:
        /* <DEDUP_REMOVED lines=8> */
[----:B------:R-:W2:Y:S04]  /*0960*/  LDG.E R11, desc[UR8][R6.64+-0x8] ;  /* 0xfffff808060b7981 */ /* 0x000ea8000c1e1900 */
[----:B--2---:R0:W-:Y:S04]  /*0970*/  STG.E desc[UR8][R4.64+-0x8], R11 ;  /* 0xfffff80b04007986 */ /* 0x0041e8000c101908 */
[----:B------:R-:W2:Y:S04]  /*0980*/  LDG.E R13, desc[UR8][R6.64+-0x4] ;  /* 0xfffffc08060d7981 */ /* 0x000ea8000c1e1900 */
[----:B--2---:R1:W-:Y:S04]  /*0990*/  STG.E desc[UR8][R4.64+-0x4], R13 ;  /* 0xfffffc0d04007986 */ /* 0x0043e8000c101908 */
[----:B------:R-:W2:Y:S04]  /*09a0*/  LDG.E R15, desc[UR8][R6.64] ;  /* 0x00000008060f7981 */ /* 0x000ea8000c1e1900 */
[----:B--2---:R-:W-:Y:S04]  /*09b0*/  STG.E desc[UR8][R4.64], R15 ;  /* 0x0000000f04007986 */ /* 0x004fe8000c101908 */
[----:B------:R-:W2:Y:S04]  /*09c0*/  LDG.E R17, desc[UR8][R6.64+0x4] ;  /* 0x0000040806117981 */ /* 0x000ea8000c1e1900 */
[----:B--2---:R2:W-:Y:S04]  /*09d0*/  STG.E desc[UR8][R4.64+0x4], R17 ;  /* 0x0000041104007986 */ /* 0x0045e8000c101908 */
[----:B------:R-:W3:Y:S04]  /*09e0*/  LDG.E R19, desc[UR8][R6.64+0x8] ;  /* 0x0000080806137981 */ /* 0x000ee8000c1e1900 */
[----:B---3--:R-:W-:Y:S04]  /*09f0*/  STG.E desc[UR8][R4.64+0x8], R19 ;  /* 0x0000081304007986 */ /* 0x008fe8000c101908 */
[----:B------:R-:W3:Y:S04]  /*0a00*/  LDG.E R21, desc[UR8][R6.64+0xc] ;  /* 0x00000c0806157981 */ /* 0x000ee8000c1e1900 */
[----:B---3--:R-:W-:Y:S04]  /*0a10*/  STG.E desc[UR8][R4.64+0xc], R21 ;  /* 0x00000c1504007986 */ /* 0x008fe8000c101908 */
[----:B0-----:R-:W3:Y:S01]  /*0a20*/  LDG.E R11, desc[UR8][R6.64+0x10] ;  /* 0x00001008060b7981 */ /* 0x001ee2000c1e1900 */
[----:B------:R-:W-:-:S02]  /*0a30*/  IADD3 R10, P2, PT, R6, 0x20, RZ ;  /* 0x00000020060a7810 */ /* 0x000fc40007f5e0ff */
[----:B------:R-:W-:Y:S01]  /*0a40*/  IADD3 R8, P3, PT, R4, 0x20, RZ ;  /* 0x0000002004087810 */ /* 0x000fe20007f7e0ff */
[----:B---3--:R-:W-:Y:S04]  /*0a50*/  STG.E desc[UR8][R4.64+0x10], R11 ;  /* 0x0000100b04007986 */ /* 0x008fe8000c101908 */
[----:B-1----:R0:W3:Y:S01]  /*0a60*/  LDG.E R13, desc[UR8][R6.64+0x14] ;  /* 0x00001408060d7981 */ /* 0x0020e2000c1e1900 */
[----:B------:R-:W-:Y:S01]  /*0a70*/  IADD3 R9, P1, PT, R9, 0x8, RZ ;  /* 0x0000000809097810 */ /* 0x000fe20007f3e0ff */
[----:B--2---:R-:W-:Y:S01]  /*0a80*/  IMAD.X R17, RZ, RZ, R7, P2 ;  /* 0x000000ffff117224 */ /* 0x004fe200010e0607 */
[----:B------:R-:W-:Y:S01]  /*0a90*/  PLOP3.LUT P0, PT, PT, PT, PT, 0x8, 0x80 ;  /* 0x000000000080781c */ /* 0x000fe20003f0e170 */
[----:B------:R-:W-:Y:S02]  /*0aa0*/  IMAD.X R15, RZ, RZ, R5, P3 ;  /* 0x000000ffff0f7224 */ /* 0x000fe400018e0605 */
[----:B------:R-:W-:-:S02]  /*0ab0*/  IMAD.X R0, RZ, RZ, R0, P1 ;  /* 0x000000ffff007224 */ /* 0x000fc400008e0600 */
[----:B0-----:R-:W-:Y:S02]  /*0ac0*/  IMAD.MOV.U32 R6, RZ, RZ, R10 ;  /* 0x000000ffff067224 */ /* 0x001fe400078e000a */
[----:B------:R-:W-:Y:S01]  /*0ad0*/  IMAD.MOV.U32 R7, RZ, RZ, R17 ;  /* 0x000000ffff077224 */ /* 0x000fe200078e0011 */
[----:B---3--:R0:W-:Y:S02]  /*0ae0*/  STG.E desc[UR8][R4.64+0x14], R13 ;  /* 0x0000140d04007986 */ /* 0x0081e4000c101908 */
[----:B0-----:R-:W-:Y:S02]  /*0af0*/  IMAD.MOV.U32 R4, RZ, RZ, R8 ;  /* 0x000000ffff047224 */ /* 0x001fe400078e0008 */
[----:B------:R-:W-:-:S07]  /*0b00*/  IMAD.MOV.U32 R5, RZ, RZ, R15 ;  /* 0x000000ffff057224 */ /* 0x000fce00078e000f */
.L_x_67:
[----:B------:R-:W-:Y:S05]  /*0b10*/  BSYNC.RECONVERGENT B0 ;  /* 0x0000000000007941 */ /* 0x000fea0003800200 */
.L_x_66:
[----:B------:R-:W-:-:S04]  /*0b20*/  ISETP.LT.U32.AND P1, PT, R9, R2, PT ;  /* 0x000000020900720c */ /* 0x000fc80003f21070 */
[----:B------:R-:W-:-:S13]  /*0b30*/  ISETP.LT.U32.OR.EX P0, PT, R0, R3, P0, P1 ;  /* 0x000000030000720c */ /* 0x000fda0000701510 */
[----:B------:R-:W-:Y:S05]  /*0b40*/  @!P0 EXIT ;  /* 0x000000000000894d */ /* 0x000fea0003800000 */
[----:B------:R-:W2:Y:S04]  /*0b50*/  LDG.E R3, desc[UR8][R6.64+-0x8] ;  /* 0xfffff80806037981 */ /* 0x000ea8000c1e1900 */
[----:B--2---:R-:W-:Y:S04]  /*0b60*/  STG.E desc[UR8][R4.64+-0x8], R3 ;  /* 0xfffff80304007986 */ /* 0x004fe8000c101908 */
[----:B------:R-:W2:Y:S04]  /*0b70*/  LDG.E R9, desc[UR8][R6.64+-0x4] ;  /* 0xfffffc0806097981 */ /* 0x000ea8000c1e1900 */
[----:B--2---:R-:W-:Y:S04]  /*0b80*/  STG.E desc[UR8][R4.64+-0x4], R9 ;  /* 0xfffffc0904007986 */ /* 0x004fe8000c101908 */
[----:B------:R-:W2:Y:S04]  /*0b90*/  LDG.E R11, desc[UR8][R6.64] ;  /* 0x00000008060b7981 */ /* 0x000ea8000c1e1900 */
[----:B--2---:R-:W-:Y:S04]  /*0ba0*/  STG.E desc[UR8][R4.64], R11 ;  /* 0x0000000b04007986 */ /* 0x004fe8000c101908 */
[----:B------:R-:W2:Y:S04]  /*0bb0*/  LDG.E R13, desc[UR8][R6.64+0x4] ;  /* 0x00000408060d7981 */ /* 0x000ea8000c1e1900 */
[----:B--2---:R-:W-:Y:S01]  /*0bc0*/  STG.E desc[UR8][R4.64+0x4], R13 ;  /* 0x0000040d04007986 */ /* 0x004fe2000c101908 */
[----:B------:R-:W-:Y:S05]  /*0bd0*/  EXIT ;  /* 0x000000000000794d */ /* 0x000fea0003800000 */
.L_x_60:
[----:B------:R-:W0:Y:S01]  /*0be0*/  LDCU.128 UR12, c[0x0][0x380] ;  /* 0x00007000ff0c77ac */ /* 0x000e220008000c00 */
[C---:B------:R-:W-:Y:S01]  /*0bf0*/  IMAD.SHL.U32 R20, R9.reuse, 0x4, RZ ;  /* 0x0000000409147824 */ /* 0x040fe200078e00ff */
[----:B------:R-:W-:-:S04]  /*0c00*/  SHF.L.U64.HI R0, R9, 0x2, R0 ;  /* 0x0000000209007819 */ /* 0x000fc80000010200 */
[----:B0-----:R-:W-:-:S04]  /*0c10*/  IADD3 R2, P0, PT, R20, UR12, RZ ;  /* 0x0000000c14027c10 */ /* 0x001fc8000ff1e0ff */
[----:B------:R-:W-:-:S05]  /*0c20*/  IADD3.X R3, PT, PT, R0, UR13, RZ, P0, !PT ;  /* 0x0000000d00037c10 */ /* 0x000fca00087fe4ff */
[----:B------:R-:W2:Y:S04]  /*0c30*/  LDG.E.ENL2.256 R8, R4, desc[UR8][R2.64] ;  /* 0xfe0000080204797e */ /* 0x000ea80008121908 */
[----:B------:R-:W3:Y:S01]  /*0c40*/  LDG.E.ENL2.256 R16, R12, desc[UR8][R2.64+0x20] ;  /* 0xfe000108020c797e */ /* 0x000ee20008121910 */
[----:B------:R-:W-:-:S04]  /*0c50*/  IADD3 R20, P0, PT, R20, UR14, RZ ;  /* 0x0000000e14147c10 */ /* 0x000fc8000ff1e0ff */
[----:B------:R-:W-:-:S05]  /*0c60*/  IADD3.X R21, PT, PT, R0, UR15, RZ, P0, !PT ;  /* 0x0000000f00157c10 */ /* 0x000fca00087fe4ff */
[----:B--2---:R-:W-:Y:S04]  /*0c70*/  STG.E.ENL2.256 desc[UR8][R20.64], R4, R8 ;  /* 0xf80000041408797f */ /* 0x004fe8000f121808 */
[----:B---3--:R-:W-:Y:S01]  /*0c80*/  STG.E.ENL2.256 desc[UR8][R20.64+0x20], R12, R16 ;  /* 0xf800010c1410797f */ /* 0x008fe2000f121808 */
[----:B------:R-:W-:Y:S05]  /*0c90*/  EXIT ;  /* 0x000000000000794d */ /* 0x000fea0003800000 */
.L_x_68:
        /* <DEDUP_REMOVED lines=14> */
.L_x_108:


//--------------------- .text._Z19threads_copy_kernelIiLi8EEvPKT_PS0_m --------------------------
	.section	.text._Z19threads_copy_kernelIiLi8EEvPKT_PS0_m,"ax",@progbits
	.align	128
        .global         _Z19threads_copy_kernelIiLi8EEvPKT_PS0_m
        .type           _Z19threads_copy_kernelIiLi8EEvPKT_PS0_m,@function
        .size           _Z19threads_copy_kernelIiLi8EEvPKT_PS0_m,(.L_x_109 - _Z19threads_copy_kernelIiLi8EEvPKT_PS0_m)
        .other          _Z19threads_copy_kernelIiLi8EEvPKT_PS0_m,@"STO_CUDA_ENTRY STV_DEFAULT"
_Z19threads_copy_kernelIiLi8EEvPKT_PS0_m:
.text._Z19threads_copy_kernelIiLi8EEvPKT_PS0_m:
        /* <DEDUP_REMOVED lines=41> */
.L_x_71:
        /* <DEDUP_REMOVED lines=15> */
.L_x_70:
        /* <DEDUP_REMOVED lines=40> */
.L_x_74:
        /* <DEDUP_REMOVED lines=45> */
.L_x_73:
[----:B------:R-:W-:Y:S05]  /*08d0*/  BSYNC.RECONVERGENT B0 ;  /* 0x0000000000007941 */ /* 0x000fea0003800200 */
.L_x_72:
        /* <DEDUP_REMOVED lines=35> */
.L_x_76:
[----:B------:R-:W-:Y:S05]  /*0b10*/  BSYNC.RECONVERGENT B0 ;  /* 0x0000000000007941 */ /* 0x000fea0003800200 */
.L_x_75:
        /* <DEDUP_REMOVED lines=12> */
.L_x_69:
        /* <DEDUP_REMOVED lines=10> */
.L_x_77:
        /* <DEDUP_REMOVED lines=16> */
.L_x_109:


//--------------------- .text._Z19threads_copy_kernelIiLi4EEvPKT_PS0_m --------------------------
	.section	.text._Z19threads_copy_kernelIiLi4EEvPKT_PS0_m,"ax",@progbits
	.align	128
        .global         _Z19threads_copy_kernelIiLi4EEvPKT_PS0_m
        .type           _Z19threads_copy_kernelIiLi4EEvPKT_PS0_m,@function
        .size           _Z19threads_copy_kernelIiLi4EEvPKT_PS0_m,(.L_x_110 - _Z19threads_copy_kernelIiLi4EEvPKT_PS0_m)
        .other          _Z19threads_copy_kernelIiLi4EEvPKT_PS0_m,@"STO_CUDA_ENTRY STV_DEFAULT"
_Z19threads_copy_kernelIiLi4EEvPKT_PS0_m:
.text._Z19threads_copy_kernelIiLi4EEvPKT_PS0_m:
        /* <DEDUP_REMOVED lines=41> */
.L_x_80:
        /* <DEDUP_REMOVED lines=15> */
.L_x_79:
        /* <DEDUP_REMOVED lines=40> */
.L_x_83:
        /* <DEDUP_REMOVED lines=45> */
.L_x_82:
[----:B------:R-:W-:Y:S05]  /*08d0*/  BSYNC.RECONVERGENT B0 ;  /* 0x0000000000007941 */ /* 0x000fea0003800200 */
.L_x_81:
        /* <DEDUP_REMOVED lines=35> */
.L_x_85:
[----:B------:R-:W-:Y:S05]  /*0b10*/  BSYNC.RECONVERGENT B0 ;  /* 0x0000000000007941 */ /* 0x000fea0003800200 */
.L_x_84:
        /* <DEDUP_REMOVED lines=12> */
.L_x_78:
        /* <DEDUP_REMOVED lines=10> */
.L_x_86:
        /* <DEDUP_REMOVED lines=16> */
.L_x_110:


//--------------------- .text._Z19threads_copy_kernelIiLi2EEvPKT_PS0_m --------------------------
	.section	.text._Z19threads_copy_kernelIiLi2EEvPKT_PS0_m,"ax",@progbits
	.align	128
        .global         _Z19threads_copy_kernelIiLi2EEvPKT_PS0_m
        .type           _Z19threads_copy_kernelIiLi2EEvPKT_PS0_m,@function
        .size           _Z19threads_copy_kernelIiLi2EEvPKT_PS0_m,(.L_x_111 - _Z19threads_copy_kernelIiLi2EEvPKT_PS0_m)
        .other          _Z19threads_copy_kernelIiLi2EEvPKT_PS0_m,@"STO_CUDA_ENTRY STV_DEFAULT"
_Z19threads_copy_kernelIiLi2EEvPKT_PS0_m:
.text._Z19threads_copy_kernelIiLi2EEvPKT_PS0_m:
        /* <DEDUP_REMOVED lines=38> */
.L_x_90:
[----:B0-----:R-:W-:Y:S02]  /*0260*/  IMAD.MOV.U32 R4, RZ, RZ, R8 ;  /* 0x000000ffff047224 */ /* 0x001fe400078e0008 */
[----:B------:R-:W-:-:S05]  /*0270*/  IMAD.MOV.U32 R5, RZ, RZ, R11 ;  /* 0x000000ffff057224 */ /* 0x000fca00078e000b */
[----:B------:R0:W2:Y:S01]  /*0280*/  LDG.E R7, desc[UR8][R4.64] ;  /* 0x0000000804077981 */ /* 0x0000a2000c1e1900 */
        /* <DEDUP_REMOVED lines=12> */
[----:B--2---:R0:W-:Y:S11]  /*0350*/  STG.E desc[UR8][R4.64], R7 ;  /* 0x0000000704007986 */ /* 0x0041f6000c101908 */
[----:B------:R-:W-:Y:S05]  /*0360*/  @P1 BRA `(.L_x_90) ;  /* 0xfffffffc00bc1947 */ /* 0x000fea000383ffff */
.L_x_89:
[----:B------:R-:W-:Y:S05]  /*0370*/  BSYNC.RECONVERGENT B0 ;  /* 0x0000000000007941 */ /* 0x000fea0003800200 */
.L_x_88:
        /* <DEDUP_REMOVED lines=40> */
.L_x_93:
        /* <DEDUP_REMOVED lines=45> */
.L_x_92:
[----:B------:R-:W-:Y:S05]  /*08d0*/  BSYNC.RECONVERGENT B0 ;  /* 0x0000000000007941 */ /* 0x000fea0003800200 */
.L_x_91:
        /* <DEDUP_REMOVED lines=35> */
.L_x_95:
[----:B------:R-:W-:Y:S05]  /*0b10*/  BSYNC.RECONVERGENT B0 ;  /* 0x0000000000007941 */ /* 0x000fea0003800200 */
.L_x_94:
        /* <DEDUP_REMOVED lines=12> */
.L_x_87:
        /* <DEDUP_REMOVED lines=10> */
.L_x_96:
        /* <DEDUP_REMOVED lines=16> */
.L_x_111:


//--------------------- .text._Z19threads_copy_kernelIiLi1EEvPKT_PS0_m --------------------------
	.section	.text._Z19threads_copy_kernelIiLi1EEvPKT_PS0_m,"ax",@progbits
	.align	128
        .global         _Z19threads_copy_kernelIiLi1EEvPKT_PS0_m
        .type           _Z19threads_copy_kernelIiLi1EEvPKT_PS0_m,@function
        .size           _Z19threads_copy_kernelIiLi1EEvPKT_PS0_m,(.L_x_112 - _Z19threads_copy_kernelIiLi1EEvPKT_PS0_m)
        .other          _Z19threads_copy_kernelIiLi1EEvPKT_PS0_m,@"STO_CUDA_ENTRY STV_DEFAULT"
_Z19threads_copy_kernelIiLi1EEvPKT_PS0_m:
.text._Z19threads_copy_kernelIiLi1EEvPKT_PS0_m:
        /* <DEDUP_REMOVED lines=16> */
[----:B-1----:R-:W2:Y:S01]  /*0100*/  LDG.E R3, desc[UR4][R2.64] ;  /* 0x0000000402037981 */ /* 0x002ea2000c1e1900 */
[----:B------:R-:W-:-:S04]  /*0110*/  IADD3 R4, P0, PT, R4, UR10, RZ ;  /* 0x0000000a04047c10 */ /* 0x000fc8000ff1e0ff */
[----:B------:R-:W-:-:S05]  /*0120*/  IADD3.X R5, PT, PT, R0, UR11, RZ, P0, !PT ;  /* 0x0000000b00057c10 */ /* 0x000fca00087fe4ff */
[----:B--2---:R-:W-:Y:S01]  /*0130*/  STG.E desc[UR4][R4.64], R3 ;  /* 0x0000000304007986 */ /* 0x004fe2000c101904 */
[----:B------:R-:W-:Y:S05]  /*0140*/  EXIT ;  /* 0x000000000000794d */ /* 0x000fea0003800000 */
.L_x_97:
        /* <DEDUP_REMOVED lines=11> */
.L_x_112:


//--------------------- .nv.shared.reserved.0     --------------------------
	.section	.nv.shared.reserved.0,"aw",@nobits
	.weak		__nv_reservedSMEM_offset_0_alias
	.size		__nv_reservedSMEM_offset_0_alias, 0, 64
	.other		__nv_reservedSMEM_offset_0_alias,@"STO_CUDA_RESERVED_SHARED STV_DEFAULT"
__nv_reservedSMEM_offset_0_alias:
	.zero		0
	.zero		64


//--------------------- .nv.constant0._Z19threads_copy_kernelIcLi16EEvPKT_PS0_m --------------------------
	.section	.nv.constant0._Z19threads_copy_kernelIcLi16EEvPKT_PS0_m,"a",@progbits
	.sectionflags	@""
	.align	4
.nv.constant0._Z19threads_copy_kernelIcLi16EEvPKT_PS0_m:
	.zero		920


//--------------------- .nv.constant0._Z19threads_copy_kernelIcLi8EEvPKT_PS0_m --------------------------
	.section	.nv.constant0._Z19threads_copy_kernelIcLi8EEvPKT_PS0_m,"a",@progbits
	.sectionflags	@""
	.align	4
.nv.constant0._Z19threads_copy_kernelIcLi8EEvPKT_PS0_m:
	.zero		920


//--------------------- .nv.constant0._Z19threads_copy_kernelIcLi4EEvPKT_PS0_m --------------------------
	.section	.nv.constant0._Z19threads_copy_kernelIcLi4EEvPKT_PS0_m,"a",@progbits
	.sectionflags	@""
	.align	4
.nv.constant0._Z19threads_copy_kernelIcLi4EEvPKT_PS0_m:
	.zero		920


//--------------------- .nv.constant0._Z19threads_copy_kernelIcLi2EEvPKT_PS0_m --------------------------
	.section	.nv.constant0._Z19threads_copy_kernelIcLi2EEvPKT_PS0_m,"a",@progbits
	.sectionflags	@""
	.align	4
.nv.constant0._Z19threads_copy_kernelIcLi2EEvPKT_PS0_m:
	.zero		920


//--------------------- .nv.constant0._Z19threads_copy_kernelIcLi1EEvPKT_PS0_m --------------------------
	.section	.nv.constant0._Z19threads_copy_kernelIcLi1EEvPKT_PS0_m,"a",@progbits
	.sectionflags	@""
	.align	4
.nv.constant0._Z19threads_copy_kernelIcLi1EEvPKT_PS0_m:
	.zero		920


//--------------------- .nv.constant0._Z19threads_copy_kernelIsLi16EEvPKT_PS0_m --------------------------
	.section	.nv.constant0._Z19threads_copy_kernelIsLi16EEvPKT_PS0_m,"a",@progbits
	.sectionflags	@""
	.align	4
.nv.constant0._Z19threads_copy_kernelIsLi16EEvPKT_PS0_m:
	.zero		920


//--------------------- .nv.constant0._Z19threads_copy_kernelIsLi8EEvPKT_PS0_m --------------------------
	.section	.nv.constant0._Z19threads_copy_kernelIsLi8EEvPKT_PS0_m,"a",@progbits
	.sectionflags	@""
	.align	4
.nv.constant0._Z19threads_copy_kernelIsLi8EEvPKT_PS0_m:
	.zero		920


//--------------------- .nv.constant0._Z19threads_copy_kernelIsLi4EEvPKT_PS0_m --------------------------
	.section	.nv.constant0._Z19threads_copy_kernelIsLi4EEvPKT_PS0_m,"a",@progbits
	.sectionflags	@""
	.align	4
.nv.constant0._Z19threads_copy_kernelIsLi4EEvPKT_PS0_m:
	.zero		920


//--------------------- .nv.constant0._Z19threads_copy_kernelIsLi2EEvPKT_PS0_m --------------------------
	.section	.nv.constant0._Z19threads_copy_kernelIsLi2EEvPKT_PS0_m,"a",@progbits
	.sectionflags	@""
	.align	4
.nv.constant0._Z19threads_copy_kernelIsLi2EEvPKT_PS0_m:
	.zero		920


//--------------------- .nv.constant0._Z19threads_copy_kernelIsLi1EEvPKT_PS0_m --------------------------
	.section	.nv.constant0._Z19threads_copy_kernelIsLi1EEvPKT_PS0_m,"a",@progbits
	.sectionflags	@""
	.align	4
.nv.constant0._Z19threads_copy_kernelIsLi1EEvPKT_PS0_m:
	.zero		920


//--------------------- .nv.constant0._Z19threads_copy_kernelIiLi16EEvPKT_PS0_m --------------------------
	.section	.nv.constant0._Z19threads_copy_kernelIiLi16EEvPKT_PS0_m,"a",@progbits
	.sectionflags	@""
	.align	4
.nv.constant0._Z19threads_copy_kernelIiLi16EEvPKT_PS0_m:
	.zero		920


//--------------------- .nv.constant0._Z19threads_copy_kernelIiLi8EEvPKT_PS0_m --------------------------
	.section	.nv.constant0._Z19threads_copy_kernelIiLi8EEvPKT_PS0_m,"a",@progbits
	.sectionflags	@""
	.align	4
.nv.constant0._Z19threads_copy_kernelIiLi8EEvPKT_PS0_m:
	.zero		920


//--------------------- .nv.constant0._Z19threads_copy_kernelIiLi4EEvPKT_PS0_m --------------------------
	.section	.nv.constant0._Z19threads_copy_kernelIiLi4EEvPKT_PS0_m,"a",@progbits
	.sectionflags	@""
	.align	4
.nv.constant0._Z19threads_copy_kernelIiLi4EEvPKT_PS0_m:
	.zero		920


//--------------------- .nv.constant0._Z19threads_copy_kernelIiLi2EEvPKT_PS0_m --------------------------
	.section	.nv.constant0._Z19threads_copy_kernelIiLi2EEvPKT_PS0_m,"a",@progbits
	.sectionflags	@""
	.align	4
.nv.constant0._Z19threads_copy_kernelIiLi2EEvPKT_PS0_m:
	.zero		920


//--------------------- .nv.constant0._Z19threads_copy_kernelIiLi1EEvPKT_PS0_m --------------------------
	.section	.nv.constant0._Z19threads_copy_kernelIiLi1EEvPKT_PS0_m,"a",@progbits
	.sectionflags	@""
	.align	4
.nv.constant0._Z19threads_copy_kernelIiLi1EEvPKT_PS0_m:
	.zero		920


//--------------------- SYMBOLS --------------------------

	.type		.nv.reservedSmem.offset0,@object
	.size		.nv.reservedSmem.offset0,0x4
